	.target	sm_90a

	.elftype	@"ET_EXEC"


//--------------------- .note.nv.tkinfo           --------------------------
	.section	.note.nv.tkinfo,"",@"SHT_NOTE"
	.sectionflags	@"SHF_NOTE_NV_TKINFO"
	.tkinfo
        /*0018*/ 	.word	0x00000002
        /*0030*/ 	.string	""
        /*0030*/ 	.string	"ptxas"
        /*0030*/ 	.string	"Cuda compilation tools, release 13.0, V13.0.88"
        /*0030*/ 	.string	"Build cuda_13.0.r13.0/compiler.36424714_0"
        /*0030*/ 	.string	"-arch sm_90a -m 64 "



//--------------------- .note.nv.cuinfo           --------------------------
	.section	.note.nv.cuinfo,"",@"SHT_NOTE"
	.sectionflags	@"SHF_NOTE_NV_CUINFO"
        /*0018*/ 	.short	0x0002
        /*001a*/ 	.short	0x005a
        /*001c*/ 	.short	0x0082
	.zero		2


//--------------------- .nv.info                  --------------------------
	.section	.nv.info,"",@"SHT_CUDA_INFO"
	.align	4


	//----- nvinfo : EIATTR_REGCOUNT
	.align		4
        /*0000*/ 	.byte	0x04, 0x2f
        /*0002*/ 	.short	(.L_20 - .L_19)
	.align		4
.L_19:
        /*0004*/ 	.word	index@(_ZN17fastertransformer18reverse_roll_col32EPaPKaiiiiiiii)
        /*0008*/ 	.word	0x00000018


	//----- nvinfo : EIATTR_FRAME_SIZE
	.align		4
.L_20:
        /*000c*/ 	.byte	0x04, 0x11
        /*000e*/ 	.short	(.L_22 - .L_21)
	.align		4
.L_21:
        /*0010*/ 	.word	index@(_ZN17fastertransformer18reverse_roll_col32EPaPKaiiiiiiii)
        /*0014*/ 	.word	0x00000000


	//----- nvinfo : EIATTR_REGCOUNT
	.align		4
.L_22:
        /*0018*/ 	.byte	0x04, 0x2f
        /*001a*/ 	.short	(.L_24 - .L_23)
	.align		4
.L_23:
        /*001c*/ 	.word	index@(_ZN17fastertransformer12reverse_rollI7__half2EEvPT_PKS2_iiiiiiii)
        /*0020*/ 	.word	0x00000016


	//----- nvinfo : EIATTR_FRAME_SIZE
	.align		4
.L_24:
        /*0024*/ 	.byte	0x04, 0x11
        /*0026*/ 	.short	(.L_26 - .L_25)
	.align		4
.L_25:
        /*0028*/ 	.word	index@(_ZN17fastertransformer12reverse_rollI7__half2EEvPT_PKS2_iiiiiiii)
        /*002c*/ 	.word	0x00000000


	//----- nvinfo : EIATTR_REGCOUNT
	.align		4
.L_26:
        /*0030*/ 	.byte	0x04, 0x2f
        /*0032*/ 	.short	(.L_28 - .L_27)
	.align		4
.L_27:
        /*0034*/ 	.word	index@(_ZN17fastertransformer12reverse_rollIfEEvPT_PKS1_iiiiiiii)
        /*0038*/ 	.word	0x00000017


	//----- nvinfo : EIATTR_FRAME_SIZE
	.align		4
.L_28:
        /*003c*/ 	.byte	0x04, 0x11
        /*003e*/ 	.short	(.L_30 - .L_29)
	.align		4
.L_29:
        /*0040*/ 	.word	index@(_ZN17fastertransformer12reverse_rollIfEEvPT_PKS1_iiiiiiii)
        /*0044*/ 	.word	0x00000000


	//----- nvinfo : EIATTR_REGCOUNT
	.align		4
.L_30:
        /*0048*/ 	.byte	0x04, 0x2f
        /*004a*/ 	.short	(.L_32 - .L_31)
	.align		4
.L_31:
        /*004c*/ 	.word	index@(_ZN17fastertransformer12reverse_rollI6__halfEEvPT_PKS2_iiiiiiii)
        /*0050*/ 	.word	0x00000016


	//----- nvinfo : EIATTR_FRAME_SIZE
	.align		4
.L_32:
        /*0054*/ 	.byte	0x04, 0x11
        /*0056*/ 	.short	(.L_34 - .L_33)
	.align		4
.L_33:
        /*0058*/ 	.word	index@(_ZN17fastertransformer12reverse_rollI6__halfEEvPT_PKS2_iiiiiiii)
        /*005c*/ 	.word	0x00000000


	//----- nvinfo : EIATTR_MIN_STACK_SIZE
	.align		4
.L_34:
        /*0060*/ 	.byte	0x04, 0x12
        /*0062*/ 	.short	(.L_36 - .L_35)
	.align		4
.L_35:
        /*0064*/ 	.word	index@(_ZN17fastertransformer12reverse_rollI6__halfEEvPT_PKS2_iiiiiiii)
        /*0068*/ 	.word	0x00000000


	//----- nvinfo : EIATTR_MIN_STACK_SIZE
	.align		4
.L_36:
        /*006c*/ 	.byte	0x04, 0x12
        /*006e*/ 	.short	(.L_38 - .L_37)
	.align		4
.L_37:
        /*0070*/ 	.word	index@(_ZN17fastertransformer12reverse_rollIfEEvPT_PKS1_iiiiiiii)
        /*0074*/ 	.word	0x00000000


	//----- nvinfo : EIATTR_MIN_STACK_SIZE
	.align		4
.L_38:
        /*0078*/ 	.byte	0x04, 0x12
        /*007a*/ 	.short	(.L_40 - .L_39)
	.align		4
.L_39:
        /*007c*/ 	.word	index@(_ZN17fastertransformer12reverse_rollI7__half2EEvPT_PKS2_iiiiiiii)
        /*0080*/ 	.word	0x00000000


	//----- nvinfo : EIATTR_MIN_STACK_SIZE
	.align		4
.L_40:
        /*0084*/ 	.byte	0x04, 0x12
        /*0086*/ 	.short	(.L_42 - .L_41)
	.align		4
.L_41:
        /*0088*/ 	.word	index@(_ZN17fastertransformer18reverse_roll_col32EPaPKaiiiiiiii)
        /*008c*/ 	.word	0x00000000
.L_42:


//--------------------- .nv.compat                --------------------------
	.section	.nv.compat,"",@"SHT_CUDA_COMPAT_INFO"
	.align	4
        /*0000*/ 	.byte	0x02, 0x09, 0x01, 0x00, 0x02, 0x02, 0x01, 0x00, 0x02, 0x05, 0x05, 0x00, 0x03, 0x07, 0x01, 0x01
        /*0010*/ 	.byte	0x02, 0x03, 0x00, 0x00, 0x02, 0x06, 0x01, 0x00, 0x04, 0x0b, 0x08, 0x00, 0x00, 0x00, 0x00, 0x00
        /*0020*/ 	.byte	0x00, 0x00, 0x00, 0x00


//--------------------- .nv.info._ZN17fastertransformer12reverse_rollI6__halfEEvPT_PKS2_iiiiiiii --------------------------
	.section	.nv.info._ZN17fastertransformer12reverse_rollI6__halfEEvPT_PKS2_iiiiiiii,"",@"SHT_CUDA_INFO"
	.sectionflags	@""
	.align	4


	//----- nvinfo : EIATTR_CUDA_API_VERSION
	.align		4
        /*0000*/ 	.byte	0x04, 0x37
        /*0002*/ 	.short	(.L_44 - .L_43)
.L_43:
        /*0004*/ 	.word	0x00000082


	//----- nvinfo : EIATTR_KPARAM_INFO
	.align		4
.L_44:
        /*0008*/ 	.byte	0x04, 0x17
        /*000a*/ 	.short	(.L_46 - .L_45)
.L_45:
        /*000c*/ 	.word	0x00000000
        /*0010*/ 	.short	0x0009
        /*0012*/ 	.short	0x002c
        /*0014*/ 	.byte	0x00, 0xf0, 0x11, 0x00


	//----- nvinfo : EIATTR_KPARAM_INFO
	.align		4
.L_46:
        /*0018*/ 	.byte	0x04, 0x17
        /*001a*/ 	.short	(.L_48 - .L_47)
.L_47:
        /*001c*/ 	.word	0x00000000
        /*0020*/ 	.short	0x0008
        /*0022*/ 	.short	0x0028
        /*0024*/ 	.byte	0x00, 0xf0, 0x11, 0x00


	//----- nvinfo : EIATTR_KPARAM_INFO
	.align		4
.L_48:
        /*0028*/ 	.byte	0x04, 0x17
        /*002a*/ 	.short	(.L_50 - .L_49)
.L_49:
        /*002c*/ 	.word	0x00000000
        /*0030*/ 	.short	0x0007
        /*0032*/ 	.short	0x0024
        /*0034*/ 	.byte	0x00, 0xf0, 0x11, 0x00


	//----- nvinfo : EIATTR_KPARAM_INFO
	.align		4
.L_50:
        /*0038*/ 	.byte	0x04, 0x17
        /*003a*/ 	.short	(.L_52 - .L_51)
.L_51:
        /*003c*/ 	.word	0x00000000
        /*0040*/ 	.short	0x0006
        /*0042*/ 	.short	0x0020
        /*0044*/ 	.byte	0x00, 0xf0, 0x11, 0x00


	//----- nvinfo : EIATTR_KPARAM_INFO
	.align		4
.L_52:
        /*0048*/ 	.byte	0x04, 0x17
        /*004a*/ 	.short	(.L_54 - .L_53)
.L_53:
        /*004c*/ 	.word	0x00000000
        /*0050*/ 	.short	0x0005
        /*0052*/ 	.short	0x001c
        /*0054*/ 	.byte	0x00, 0xf0, 0x11, 0x00


	//----- nvinfo : EIATTR_KPARAM_INFO
	.align		4
.L_54:
        /*0058*/ 	.byte	0x04, 0x17
        /*005a*/ 	.short	(.L_56 - .L_55)
.L_55:
        /*005c*/ 	.word	0x00000000
        /*0060*/ 	.short	0x0004
        /*0062*/ 	.short	0x0018
        /*0064*/ 	.byte	0x00, 0xf0, 0x11, 0x00


	//----- nvinfo : EIATTR_KPARAM_INFO
	.align		4
.L_56:
        /*0068*/ 	.byte	0x04, 0x17
        /*006a*/ 	.short	(.L_58 - .L_57)
.L_57:
        /*006c*/ 	.word	0x00000000
        /*0070*/ 	.short	0x0003
        /*0072*/ 	.short	0x0014
        /*0074*/ 	.byte	0x00, 0xf0, 0x11, 0x00


	//----- nvinfo : EIATTR_KPARAM_INFO
	.align		4
.L_58:
        /*0078*/ 	.byte	0x04, 0x17
        /*007a*/ 	.short	(.L_60 - .L_59)
.L_59:
        /*007c*/ 	.word	0x00000000
        /*0080*/ 	.short	0x0002
        /*0082*/ 	.short	0x0010
        /*0084*/ 	.byte	0x00, 0xf0, 0x11, 0x00


	//----- nvinfo : EIATTR_KPARAM_INFO
	.align		4
.L_60:
        /*0088*/ 	.byte	0x04, 0x17
        /*008a*/ 	.short	(.L_62 - .L_61)
.L_61:
        /*008c*/ 	.word	0x00000000
        /*0090*/ 	.short	0x0001
        /*0092*/ 	.short	0x0008
        /*0094*/ 	.byte	0x00, 0xf0, 0x21, 0x00


	//----- nvinfo : EIATTR_KPARAM_INFO
	.align		4
.L_62:
        /*0098*/ 	.byte	0x04, 0x17
        /*009a*/ 	.short	(.L_64 - .L_63)
.L_63:
        /*009c*/ 	.word	0x00000000
        /*00a0*/ 	.short	0x0000
        /*00a2*/ 	.short	0x0000
        /*00a4*/ 	.byte	0x00, 0xf0, 0x21, 0x00


	//----- nvinfo : EIATTR_SPARSE_MMA_MASK
	.align		4
.L_64:
        /*00a8*/ 	.byte	0x03, 0x50
        /*00aa*/ 	.short	0x0000


	//----- nvinfo : EIATTR_MAXREG_COUNT
	.align		4
        /*00ac*/ 	.byte	0x03, 0x1b
        /*00ae*/ 	.short	0x00ff


	//----- nvinfo : EIATTR_MERCURY_ISA_VERSION
	.align		4
        /*00b0*/ 	.byte	0x03, 0x5f
        /*00b2*/ 	.short	0x0101


	//----- nvinfo : EIATTR_EXIT_INSTR_OFFSETS
	.align		4
        /*00b4*/ 	.byte	0x04, 0x1c
        /*00b6*/ 	.short	(.L_66 - .L_65)


	//   ....[0]....
.L_65:
        /*00b8*/ 	.word	0x00000040


	//   ....[1]....
        /*00bc*/ 	.word	0x000007b0


	//----- nvinfo : EIATTR_CRS_STACK_SIZE
	.align		4
.L_66:
        /*00c0*/ 	.byte	0x04, 0x1e
        /*00c2*/ 	.short	(.L_68 - .L_67)
.L_67:
        /*00c4*/ 	.word	0x00000000


	//----- nvinfo : EIATTR_CBANK_PARAM_SIZE
	.align		4
.L_68:
        /*00c8*/ 	.byte	0x03, 0x19
        /*00ca*/ 	.short	0x0030


	//----- nvinfo : EIATTR_PARAM_CBANK
	.align		4
        /*00cc*/ 	.byte	0x04, 0x0a
        /*00ce*/ 	.short	(.L_70 - .L_69)
	.align		4
.L_69:
        /*00d0*/ 	.word	index@(.nv.constant0._ZN17fastertransformer12reverse_rollI6__halfEEvPT_PKS2_iiiiiiii)
        /*00d4*/ 	.short	0x0210
        /*00d6*/ 	.short	0x0030


	//----- nvinfo : EIATTR_SW_WAR
	.align		4
.L_70:
        /*00d8*/ 	.byte	0x04, 0x36
        /*00da*/ 	.short	(.L_72 - .L_71)
.L_71:
        /*00dc*/ 	.word	0x00000008
.L_72:


//--------------------- .nv.info._ZN17fastertransformer12reverse_rollIfEEvPT_PKS1_iiiiiiii --------------------------
	.section	.nv.info._ZN17fastertransformer12reverse_rollIfEEvPT_PKS1_iiiiiiii,"",@"SHT_CUDA_INFO"
	.sectionflags	@""
	.align	4


	//----- nvinfo : EIATTR_CUDA_API_VERSION
	.align		4
        /*0000*/ 	.byte	0x04, 0x37
        /*0002*/ 	.short	(.L_74 - .L_73)
.L_73:
        /*0004*/ 	.word	0x00000082


	//----- nvinfo : EIATTR_KPARAM_INFO
	.align		4
.L_74:
        /*0008*/ 	.byte	0x04, 0x17
        /*000a*/ 	.short	(.L_76 - .L_75)
.L_75:
        /*000c*/ 	.word	0x00000000
        /*0010*/ 	.short	0x0009
        /*0012*/ 	.short	0x002c
        /*0014*/ 	.byte	0x00, 0xf0, 0x11, 0x00


	//----- nvinfo : EIATTR_KPARAM_INFO
	.align		4
.L_76:
        /*0018*/ 	.byte	0x04, 0x17
        /*001a*/ 	.short	(.L_78 - .L_77)
.L_77:
        /*001c*/ 	.word	0x00000000
        /*0020*/ 	.short	0x0008
        /*0022*/ 	.short	0x0028
        /*0024*/ 	.byte	0x00, 0xf0, 0x11, 0x00


	//----- nvinfo : EIATTR_KPARAM_INFO
	.align		4
.L_78:
        /*0028*/ 	.byte	0x04, 0x17
        /*002a*/ 	.short	(.L_80 - .L_79)
.L_79:
        /*002c*/ 	.word	0x00000000
        /*0030*/ 	.short	0x0007
        /*0032*/ 	.short	0x0024
        /*0034*/ 	.byte	0x00, 0xf0, 0x11, 0x00


	//----- nvinfo : EIATTR_KPARAM_INFO
	.align		4
.L_80:
        /*0038*/ 	.byte	0x04, 0x17
        /*003a*/ 	.short	(.L_82 - .L_81)
.L_81:
        /*003c*/ 	.word	0x00000000
        /*0040*/ 	.short	0x0006
        /*0042*/ 	.short	0x0020
        /*0044*/ 	.byte	0x00, 0xf0, 0x11, 0x00


	//----- nvinfo : EIATTR_KPARAM_INFO
	.align		4
.L_82:
        /*0048*/ 	.byte	0x04, 0x17
        /*004a*/ 	.short	(.L_84 - .L_83)
.L_83:
        /*004c*/ 	.word	0x00000000
        /*0050*/ 	.short	0x0005
        /*0052*/ 	.short	0x001c
        /*0054*/ 	.byte	0x00, 0xf0, 0x11, 0x00


	//----- nvinfo : EIATTR_KPARAM_INFO
	.align		4
.L_84:
        /*0058*/ 	.byte	0x04, 0x17
        /*005a*/ 	.short	(.L_86 - .L_85)
.L_85:
        /*005c*/ 	.word	0x00000000
        /*0060*/ 	.short	0x0004
        /*0062*/ 	.short	0x0018
        /*0064*/ 	.byte	0x00, 0xf0, 0x11, 0x00


	//----- nvinfo : EIATTR_KPARAM_INFO
	.align		4
.L_86:
        /*0068*/ 	.byte	0x04, 0x17
        /*006a*/ 	.short	(.L_88 - .L_87)
.L_87:
        /*006c*/ 	.word	0x00000000
        /*0070*/ 	.short	0x0003
        /*0072*/ 	.short	0x0014
        /*0074*/ 	.byte	0x00, 0xf0, 0x11, 0x00


	//----- nvinfo : EIATTR_KPARAM_INFO
	.align		4
.L_88:
        /*0078*/ 	.byte	0x04, 0x17
        /*007a*/ 	.short	(.L_90 - .L_89)
.L_89:
        /*007c*/ 	.word	0x00000000
        /*0080*/ 	.short	0x0002
        /*0082*/ 	.short	0x0010
        /*0084*/ 	.byte	0x00, 0xf0, 0x11, 0x00


	//----- nvinfo : EIATTR_KPARAM_INFO
	.align		4
.L_90:
        /*0088*/ 	.byte	0x04, 0x17
        /*008a*/ 	.short	(.L_92 - .L_91)
.L_91:
        /*008c*/ 	.word	0x00000000
        /*0090*/ 	.short	0x0001
        /*0092*/ 	.short	0x0008
        /*0094*/ 	.byte	0x00, 0xf0, 0x21, 0x00


	//----- nvinfo : EIATTR_KPARAM_INFO
	.align		4
.L_92:
        /*0098*/ 	.byte	0x04, 0x17
        /*009a*/ 	.short	(.L_94 - .L_93)
.L_93:
        /*009c*/ 	.word	0x00000000
        /*00a0*/ 	.short	0x0000
        /*00a2*/ 	.short	0x0000
        /*00a4*/ 	.byte	0x00, 0xf0, 0x21, 0x00


	//----- nvinfo : EIATTR_SPARSE_MMA_MASK
	.align		4
.L_94:
        /*00a8*/ 	.byte	0x03, 0x50
        /*00aa*/ 	.short	0x0000


	//----- nvinfo : EIATTR_MAXREG_COUNT
	.align		4
        /*00ac*/ 	.byte	0x03, 0x1b
        /*00ae*/ 	.short	0x00ff


	//----- nvinfo : EIATTR_MERCURY_ISA_VERSION
	.align		4
        /*00b0*/ 	.byte	0x03, 0x5f
        /*00b2*/ 	.short	0x0101


	//----- nvinfo : EIATTR_EXIT_INSTR_OFFSETS
	.align		4
        /*00b4*/ 	.byte	0x04, 0x1c
        /*00b6*/ 	.short	(.L_96 - .L_95)


	//   ....[0]....
.L_95:
        /*00b8*/ 	.word	0x00000040


	//   ....[1]....
        /*00bc*/ 	.word	0x000007b0


	//----- nvinfo : EIATTR_CRS_STACK_SIZE
	.align		4
.L_96:
        /*00c0*/ 	.byte	0x04, 0x1e
        /*00c2*/ 	.short	(.L_98 - .L_97)
.L_97:
        /*00c4*/ 	.word	0x00000000


	//----- nvinfo : EIATTR_CBANK_PARAM_SIZE
	.align		4
.L_98:
        /*00c8*/ 	.byte	0x03, 0x19
        /*00ca*/ 	.short	0x0030


	//----- nvinfo : EIATTR_PARAM_CBANK
	.align		4
        /*00cc*/ 	.byte	0x04, 0x0a
        /*00ce*/ 	.short	(.L_100 - .L_99)
	.align		4
.L_99:
        /*00d0*/ 	.word	index@(.nv.constant0._ZN17fastertransformer12reverse_rollIfEEvPT_PKS1_iiiiiiii)
        /*00d4*/ 	.short	0x0210
        /*00d6*/ 	.short	0x0030


	//----- nvinfo : EIATTR_SW_WAR
	.align		4
.L_100:
        /*00d8*/ 	.byte	0x04, 0x36
        /*00da*/ 	.short	(.L_102 - .L_101)
.L_101:
        /*00dc*/ 	.word	0x00000008
.L_102:


//--------------------- .nv.info._ZN17fastertransformer12reverse_rollI7__half2EEvPT_PKS2_iiiiiiii --------------------------
	.section	.nv.info._ZN17fastertransformer12reverse_rollI7__half2EEvPT_PKS2_iiiiiiii,"",@"SHT_CUDA_INFO"
	.sectionflags	@""
	.align	4


	//----- nvinfo : EIATTR_CUDA_API_VERSION
	.align		4
        /*0000*/ 	.byte	0x04, 0x37
        /*0002*/ 	.short	(.L_104 - .L_103)
.L_103:
        /*0004*/ 	.word	0x00000082


	//----- nvinfo : EIATTR_KPARAM_INFO
	.align		4
.L_104:
        /*0008*/ 	.byte	0x04, 0x17
        /*000a*/ 	.short	(.L_106 - .L_105)
.L_105:
        /*000c*/ 	.word	0x00000000
        /*0010*/ 	.short	0x0009
        /*0012*/ 	.short	0x002c
        /*0014*/ 	.byte	0x00, 0xf0, 0x11, 0x00


	//----- nvinfo : EIATTR_KPARAM_INFO
	.align		4
.L_106:
        /*0018*/ 	.byte	0x04, 0x17
        /*001a*/ 	.short	(.L_108 - .L_107)
.L_107:
        /*001c*/ 	.word	0x00000000
        /*0020*/ 	.short	0x0008
        /*0022*/ 	.short	0x0028
        /*0024*/ 	.byte	0x00, 0xf0, 0x11, 0x00


	//----- nvinfo : EIATTR_KPARAM_INFO
	.align		4
.L_108:
        /*0028*/ 	.byte	0x04, 0x17
        /*002a*/ 	.short	(.L_110 - .L_109)
.L_109:
        /*002c*/ 	.word	0x00000000
        /*0030*/ 	.short	0x0007
        /*0032*/ 	.short	0x0024
        /*0034*/ 	.byte	0x00, 0xf0, 0x11, 0x00


	//----- nvinfo : EIATTR_KPARAM_INFO
	.align		4
.L_110:
        /*0038*/ 	.byte	0x04, 0x17
        /*003a*/ 	.short	(.L_112 - .L_111)
.L_111:
        /*003c*/ 	.word	0x00000000
        /*0040*/ 	.short	0x0006
        /*0042*/ 	.short	0x0020
        /*0044*/ 	.byte	0x00, 0xf0, 0x11, 0x00


	//----- nvinfo : EIATTR_KPARAM_INFO
	.align		4
.L_112:
        /*0048*/ 	.byte	0x04, 0x17
        /*004a*/ 	.short	(.L_114 - .L_113)
.L_113:
        /*004c*/ 	.word	0x00000000
        /*0050*/ 	.short	0x0005
        /*0052*/ 	.short	0x001c
        /*0054*/ 	.byte	0x00, 0xf0, 0x11, 0x00


	//----- nvinfo : EIATTR_KPARAM_INFO
	.align		4
.L_114:
        /*0058*/ 	.byte	0x04, 0x17
        /*005a*/ 	.short	(.L_116 - .L_115)
.L_115:
        /*005c*/ 	.word	0x00000000
        /*0060*/ 	.short	0x0004
        /*0062*/ 	.short	0x0018
        /*0064*/ 	.byte	0x00, 0xf0, 0x11, 0x00


	//----- nvinfo : EIATTR_KPARAM_INFO
	.align		4
.L_116:
        /*0068*/ 	.byte	0x04, 0x17
        /*006a*/ 	.short	(.L_118 - .L_117)
.L_117:
        /*006c*/ 	.word	0x00000000
        /*0070*/ 	.short	0x0003
        /*0072*/ 	.short	0x0014
        /*0074*/ 	.byte	0x00, 0xf0, 0x11, 0x00


	//----- nvinfo : EIATTR_KPARAM_INFO
	.align		4
.L_118:
        /*0078*/ 	.byte	0x04, 0x17
        /*007a*/ 	.short	(.L_120 - .L_119)
.L_119:
        /*007c*/ 	.word	0x00000000
        /*0080*/ 	.short	0x0002
        /*0082*/ 	.short	0x0010
        /*0084*/ 	.byte	0x00, 0xf0, 0x11, 0x00


	//----- nvinfo : EIATTR_KPARAM_INFO
	.align		4
.L_120:
        /*0088*/ 	.byte	0x04, 0x17
        /*008a*/ 	.short	(.L_122 - .L_121)
.L_121:
        /*008c*/ 	.word	0x00000000
        /*0090*/ 	.short	0x0001
        /*0092*/ 	.short	0x0008
        /*0094*/ 	.byte	0x00, 0xf0, 0x21, 0x00


	//----- nvinfo : EIATTR_KPARAM_INFO
	.align		4
.L_122:
        /*0098*/ 	.byte	0x04, 0x17
        /*009a*/ 	.short	(.L_124 - .L_123)
.L_123:
        /*009c*/ 	.word	0x00000000
        /*00a0*/ 	.short	0x0000
        /*00a2*/ 	.short	0x0000
        /*00a4*/ 	.byte	0x00, 0xf0, 0x21, 0x00


	//----- nvinfo : EIATTR_SPARSE_MMA_MASK
	.align		4
.L_124:
        /*00a8*/ 	.byte	0x03, 0x50
        /*00aa*/ 	.short	0x0000


	//----- nvinfo : EIATTR_MAXREG_COUNT
	.align		4
        /*00ac*/ 	.byte	0x03, 0x1b
        /*00ae*/ 	.short	0x00ff


	//----- nvinfo : EIATTR_MERCURY_ISA_VERSION
	.align		4
        /*00b0*/ 	.byte	0x03, 0x5f
        /*00b2*/ 	.short	0x0101


	//----- nvinfo : EIATTR_EXIT_INSTR_OFFSETS
	.align		4
        /*00b4*/ 	.byte	0x04, 0x1c
        /*00b6*/ 	.short	(.L_126 - .L_125)


	//   ....[0]....
.L_125:
        /*00b8*/ 	.word	0x00000040


	//   ....[1]....
        /*00bc*/ 	.word	0x000007b0


	//----- nvinfo : EIATTR_CRS_STACK_SIZE
	.align		4
.L_126:
        /*00c0*/ 	.byte	0x04, 0x1e
        /*00c2*/ 	.short	(.L_128 - .L_127)
.L_127:
        /*00c4*/ 	.word	0x00000000


	//----- nvinfo : EIATTR_CBANK_PARAM_SIZE
	.align		4
.L_128:
        /*00c8*/ 	.byte	0x03, 0x19
        /*00ca*/ 	.short	0x0030


	//----- nvinfo : EIATTR_PARAM_CBANK
	.align		4
        /*00cc*/ 	.byte	0x04, 0x0a
        /*00ce*/ 	.short	(.L_130 - .L_129)
	.align		4
.L_129:
        /*00d0*/ 	.word	index@(.nv.constant0._ZN17fastertransformer12reverse_rollI7__half2EEvPT_PKS2_iiiiiiii)
        /*00d4*/ 	.short	0x0210
        /*00d6*/ 	.short	0x0030


	//----- nvinfo : EIATTR_SW_WAR
	.align		4
.L_130:
        /*00d8*/ 	.byte	0x04, 0x36
        /*00da*/ 	.short	(.L_132 - .L_131)
.L_131:
        /*00dc*/ 	.word	0x00000008
.L_132:


//--------------------- .nv.info._ZN17fastertransformer18reverse_roll_col32EPaPKaiiiiiiii --------------------------
	.section	.nv.info._ZN17fastertransformer18reverse_roll_col32EPaPKaiiiiiiii,"",@"SHT_CUDA_INFO"
	.sectionflags	@""
	.align	4


	//----- nvinfo : EIATTR_CUDA_API_VERSION
	.align		4
        /*0000*/ 	.byte	0x04, 0x37
        /*0002*/ 	.short	(.L_134 - .L_133)
.L_133:
        /*0004*/ 	.word	0x00000082


	//----- nvinfo : EIATTR_KPARAM_INFO
	.align		4
.L_134:
        /*0008*/ 	.byte	0x04, 0x17
        /*000a*/ 	.short	(.L_136 - .L_135)
.L_135:
        /*000c*/ 	.word	0x00000000
        /*0010*/ 	.short	0x0009
        /*0012*/ 	.short	0x002c
        /*0014*/ 	.byte	0x00, 0xf0, 0x11, 0x00


	//----- nvinfo : EIATTR_KPARAM_INFO
	.align		4
.L_136:
        /*0018*/ 	.byte	0x04, 0x17
        /*001a*/ 	.short	(.L_138 - .L_137)
.L_137:
        /*001c*/ 	.word	0x00000000
        /*0020*/ 	.short	0x0008
        /*0022*/ 	.short	0x0028
        /*0024*/ 	.byte	0x00, 0xf0, 0x11, 0x00


	//----- nvinfo : EIATTR_KPARAM_INFO
	.align		4
.L_138:
        /*0028*/ 	.byte	0x04, 0x17
        /*002a*/ 	.short	(.L_140 - .L_139)
.L_139:
        /*002c*/ 	.word	0x00000000
        /*0030*/ 	.short	0x0007
        /*0032*/ 	.short	0x0024
        /*0034*/ 	.byte	0x00, 0xf0, 0x11, 0x00


	//----- nvinfo : EIATTR_KPARAM_INFO
	.align		4
.L_140:
        /*0038*/ 	.byte	0x04, 0x17
        /*003a*/ 	.short	(.L_142 - .L_141)
.L_141:
        /*003c*/ 	.word	0x00000000
        /*0040*/ 	.short	0x0006
        /*0042*/ 	.short	0x0020
        /*0044*/ 	.byte	0x00, 0xf0, 0x11, 0x00


	//----- nvinfo : EIATTR_KPARAM_INFO
	.align		4
.L_142:
        /*0048*/ 	.byte	0x04, 0x17
        /*004a*/ 	.short	(.L_144 - .L_143)
.L_143:
        /*004c*/ 	.word	0x00000000
        /*0050*/ 	.short	0x0005
        /*0052*/ 	.short	0x001c
        /*0054*/ 	.byte	0x00, 0xf0, 0x11, 0x00


	//----- nvinfo : EIATTR_KPARAM_INFO
	.align		4
.L_144:
        /*0058*/ 	.byte	0x04, 0x17
        /*005a*/ 	.short	(.L_146 - .L_145)
.L_145:
        /*005c*/ 	.word	0x00000000
        /*0060*/ 	.short	0x0004
        /*0062*/ 	.short	0x0018
        /*0064*/ 	.byte	0x00, 0xf0, 0x11, 0x00


	//----- nvinfo : EIATTR_KPARAM_INFO
	.align		4
.L_146:
        /*0068*/ 	.byte	0x04, 0x17
        /*006a*/ 	.short	(.L_148 - .L_147)
.L_147:
        /*006c*/ 	.word	0x00000000
        /*0070*/ 	.short	0x0003
        /*0072*/ 	.short	0x0014
        /*0074*/ 	.byte	0x00, 0xf0, 0x11, 0x00


	//----- nvinfo : EIATTR_KPARAM_INFO
	.align		4
.L_148:
        /*0078*/ 	.byte	0x04, 0x17
        /*007a*/ 	.short	(.L_150 - .L_149)
.L_149:
        /*007c*/ 	.word	0x00000000
        /*0080*/ 	.short	0x0002
        /*0082*/ 	.short	0x0010
        /*0084*/ 	.byte	0x00, 0xf0, 0x11, 0x00


	//----- nvinfo : EIATTR_KPARAM_INFO
	.align		4
.L_150:
        /*0088*/ 	.byte	0x04, 0x17
        /*008a*/ 	.short	(.L_152 - .L_151)
.L_151:
        /*008c*/ 	.word	0x00000000
        /*0090*/ 	.short	0x0001
        /*0092*/ 	.short	0x0008
        /*0094*/ 	.byte	0x00, 0xf0, 0x21, 0x00


	//----- nvinfo : EIATTR_KPARAM_INFO
	.align		4
.L_152:
        /*0098*/ 	.byte	0x04, 0x17
        /*009a*/ 	.short	(.L_154 - .L_153)
.L_153:
        /*009c*/ 	.word	0x00000000
        /*00a0*/ 	.short	0x0000
        /*00a2*/ 	.short	0x0000
        /*00a4*/ 	.byte	0x00, 0xf0, 0x21, 0x00


	//----- nvinfo : EIATTR_SPARSE_MMA_MASK
	.align		4
.L_154:
        /*00a8*/ 	.byte	0x03, 0x50
        /*00aa*/ 	.short	0x0000


	//----- nvinfo : EIATTR_MAXREG_COUNT
	.align		4
        /*00ac*/ 	.byte	0x03, 0x1b
        /*00ae*/ 	.short	0x00ff


	//----- nvinfo : EIATTR_MERCURY_ISA_VERSION
	.align		4
        /*00b0*/ 	.byte	0x03, 0x5f
        /*00b2*/ 	.short	0x0101


	//----- nvinfo : EIATTR_EXIT_INSTR_OFFSETS
	.align		4
        /*00b4*/ 	.byte	0x04, 0x1c
        /*00b6*/ 	.short	(.L_156 - .L_155)


	//   ....[0]....
.L_155:
        /*00b8*/ 	.word	0x00000070


	//   ....[1]....
        /*00bc*/ 	.word	0x000009c0


	//----- nvinfo : EIATTR_CBANK_PARAM_SIZE
	.align		4
.L_156:
        /*00c0*/ 	.byte	0x03, 0x19
        /*00c2*/ 	.short	0x0030


	//----- nvinfo : EIATTR_PARAM_CBANK
	.align		4
        /*00c4*/ 	.byte	0x04, 0x0a
        /*00c6*/ 	.short	(.L_158 - .L_157)
	.align		4
.L_157:
        /*00c8*/ 	.word	index@(.nv.constant0._ZN17fastertransformer18reverse_roll_col32EPaPKaiiiiiiii)
        /*00cc*/ 	.short	0x0210
        /*00ce*/ 	.short	0x0030


	//----- nvinfo : EIATTR_SW_WAR
	.align		4
.L_158:
        /*00d0*/ 	.byte	0x04, 0x36
        /*00d2*/ 	.short	(.L_160 - .L_159)
.L_159:
        /*00d4*/ 	.word	0x00000008
.L_160:


//--------------------- .nv.callgraph             --------------------------
	.section	.nv.callgraph,"",@"SHT_CUDA_CALLGRAPH"
	.align	4
	.sectionentsize	8
	.align		4
        /*0000*/ 	.word	0x00000000
	.align		4
        /*0004*/ 	.word	0xffffffff
	.align		4
        /*0008*/ 	.word	0x00000000
	.align		4
        /*000c*/ 	.word	0xfffffffe
	.align		4
        /*0010*/ 	.word	0x00000000
	.align		4
        /*0014*/ 	.word	0xfffffffd
	.align		4
        /*0018*/ 	.word	0x00000000
	.align		4
        /*001c*/ 	.word	0xfffffffc


//--------------------- .nv.constant4             --------------------------
	.section	.nv.constant4,"a",@progbits
	.align	8
	.align		8
.nv.constant4:
        /*0000*/ 	.dword	precalc_xorwow_matrix
	.align		8
        /*0008*/ 	.dword	precalc_xorwow_offset_matrix
	.align		8
        /*0010*/ 	.dword	mrg32k3aM1
	.align		8
        /*0018*/ 	.dword	mrg32k3aM2
	.align		8
        /*0020*/ 	.dword	mrg32k3aM1SubSeq
	.align		8
        /*0028*/ 	.dword	mrg32k3aM2SubSeq
	.align		8
        /*0030*/ 	.dword	mrg32k3aM1Seq
	.align		8
        /*0038*/ 	.dword	mrg32k3aM2Seq
	.align		8
        /*0040*/ 	.dword	_ZN54_INTERNAL_7a36a051_23_reverse_roll_kernels_cu_6eecb27d4cuda3std3__456_GLOBAL__N__7a36a051_23_reverse_roll_kernels_cu_6eecb27d6ignoreE
	.align		8
        /*0048*/ 	.dword	_ZN54_INTERNAL_7a36a051_23_reverse_roll_kernels_cu_6eecb27d4cuda3std3__45__cpo5beginE
	.align		8
        /*0050*/ 	.dword	_ZN54_INTERNAL_7a36a051_23_reverse_roll_kernels_cu_6eecb27d4cuda3std3__45__cpo3endE
	.align		8
        /*0058*/ 	.dword	_ZN54_INTERNAL_7a36a051_23_reverse_roll_kernels_cu_6eecb27d4cuda3std3__45__cpo6cbeginE
	.align		8
        /*0060*/ 	.dword	_ZN54_INTERNAL_7a36a051_23_reverse_roll_kernels_cu_6eecb27d4cuda3std3__45__cpo4cendE
	.align		8
        /*0068*/ 	.dword	_ZN54_INTERNAL_7a36a051_23_reverse_roll_kernels_cu_6eecb27d4cuda3std3__419piecewise_constructE
	.align		8
        /*0070*/ 	.dword	_ZN54_INTERNAL_7a36a051_23_reverse_roll_kernels_cu_6eecb27d4cuda3std3__48in_placeE
	.align		8
        /*0078*/ 	.dword	_ZN54_INTERNAL_7a36a051_23_reverse_roll_kernels_cu_6eecb27d4cuda3std6ranges3__45__cpo4swapE
	.align		8
        /*0080*/ 	.dword	_ZN54_INTERNAL_7a36a051_23_reverse_roll_kernels_cu_6eecb27d4cuda3std6ranges3__45__cpo9iter_moveE
	.align		8
        /*0088*/ 	.dword	_ZN54_INTERNAL_7a36a051_23_reverse_roll_kernels_cu_6eecb27d4cuda3std6ranges3__45__cpo7advanceE


//--------------------- .nv.constant3             --------------------------
	.section	.nv.constant3,"a",@progbits
	.align	8
.nv.constant3:
	.type		__cr_lgamma_table,@object
	.size		__cr_lgamma_table,(.L_8 - __cr_lgamma_table)
__cr_lgamma_table:
        /*0000*/ 	.byte	0x00, 0x00, 0x00, 0x00, 0x00, 0x00, 0x00, 0x00, 0x00, 0x00, 0x00, 0x00, 0x00, 0x00, 0x00, 0x00
        /*0010*/ 	.byte	0xef, 0x39, 0xfa, 0xfe, 0x42, 0x2e, 0xe6, 0x3f, 0x02, 0x20, 0x2a, 0xfa, 0x0b, 0xab, 0xfc, 0x3f
        /*0020*/ 	.byte	0xf9, 0x2c, 0x92, 0x7c, 0xa7, 0x6c, 0x09, 0x40, 0xc9, 0x79, 0x44, 0x3c, 0x64, 0x26, 0x13, 0x40
        /*0030*/ 	.byte	0xca, 0x01, 0xcf, 0x3a, 0x27, 0x51, 0x1a, 0x40, 0x30, 0xcc, 0x2d, 0xf3, 0xe1, 0x0c, 0x21, 0x40
        /*0040*/ 	.byte	0x0d, 0xb7, 0xfc, 0x82, 0x8e, 0x35, 0x25, 0x40
.L_8:


//--------------------- .text._ZN17fastertransformer12reverse_rollI6__halfEEvPT_PKS2_iiiiiiii --------------------------
	.section	.text._ZN17fastertransformer12reverse_rollI6__halfEEvPT_PKS2_iiiiiiii,"ax",@progbits
	.align	128
        .global         _ZN17fastertransformer12reverse_rollI6__halfEEvPT_PKS2_iiiiiiii
        .type           _ZN17fastertransformer12reverse_rollI6__halfEEvPT_PKS2_iiiiiiii,@function
        .size           _ZN17fastertransformer12reverse_rollI6__halfEEvPT_PKS2_iiiiiiii,(.L_x_7 - _ZN17fastertransformer12reverse_rollI6__halfEEvPT_PKS2_iiiiiiii)
        .other          _ZN17fastertransformer12reverse_rollI6__halfEEvPT_PKS2_iiiiiiii,@"STO_CUDA_ENTRY STV_DEFAULT"
_ZN17fastertransformer12reverse_rollI6__halfEEvPT_PKS2_iiiiiiii:
.text._ZN17fastertransformer12reverse_rollI6__halfEEvPT_PKS2_iiiiiiii:
[----:B------:R-:W-:Y:S01]  /*0000*/  LDC R1, c[0x0][0x28] ;  /* 0x00000a00ff017b82 */ /* 0x000fe20000000800 */
[----:B------:R-:W0:Y:S01]  /*0010*/  S2R R0, SR_TID.X ;  /* 0x0000000000007919 */ /* 0x000e220000002100 */
[----:B------:R-:W-:Y:S02]  /*0020*/  ULDC UR5, c[0x0][0x23c] ;  /* 0x00008f0000057ab9 */ /* 0x000fe40000000800 */
[----:B0-----:R-:W-:-:S13]  /*0030*/  ISETP.GE.AND P0, PT, R0, UR5, PT ;  /* 0x0000000500007c0c */ /* 0x001fda000bf06270 */
[----:B------:R-:W-:Y:S05]  /*0040*/  @P0 EXIT ;  /* 0x000000000000094d */ /* 0x000fea0003800000 */
[----:B------:R-:W0:Y:S01]  /*0050*/  LDC.64 R2, c[0x0][0x230] ;  /* 0x00008c00ff027b82 */ /* 0x000e220000000a00 */
[----:B------:R-:W1:Y:S01]  /*0060*/  S2R R9, SR_CTAID.Y ;  /* 0x0000000000097919 */ /* 0x000e620000002600 */
[----:B------:R-:W-:Y:S01]  /*0070*/  ULDC UR4, c[0x0][0x238] ;  /* 0x00008e0000047ab9 */ /* 0x000fe20000000800 */
[----:B------:R-:W-:Y:S01]  /*0080*/  ULDC.64 UR6, c[0x0][0x208] ;  /* 0x0000820000067ab9 */ /* 0x000fe20000000a00 */
[----:B------:R-:W2:Y:S04]  /*0090*/  S2R R11, SR_CTAID.X ;  /* 0x00000000000b7919 */ /* 0x000ea80000002500 */
[----:B------:R-:W3:Y:S01]  /*00a0*/  LDC R8, c[0x0][0x22c] ;  /* 0x00008b00ff087b82 */ /* 0x000ee20000000800 */
[----:B0-----:R-:W0:Y:S01]  /*00b0*/  I2F.U32.RP R5, R2 ;  /* 0x0000000200057306 */ /* 0x001e220000209000 */
[----:B---3--:R-:W-:-:S07]  /*00c0*/  IABS R4, R8 ;  /* 0x0000000800047213 */ /* 0x008fce0000000000 */
[----:B------:R-:W-:Y:S01]  /*00d0*/  I2F.U32.RP R10, R3 ;  /* 0x00000003000a7306 */ /* 0x000fe20000209000 */
[----:B-1----:R-:W-:-:S07]  /*00e0*/  IABS R19, R9 ;  /* 0x0000000900137213 */ /* 0x002fce0000000000 */
[----:B------:R-:W1:Y:S08]  /*00f0*/  I2F.RP R16, R4 ;  /* 0x0000000400107306 */ /* 0x000e700000209400 */
[----:B0-----:R-:W0:Y:S08]  /*0100*/  MUFU.RCP R5, R5 ;  /* 0x0000000500057308 */ /* 0x001e300000001000 */
[----:B-1----:R-:W1:Y:S08]  /*0110*/  MUFU.RCP R16, R16 ;  /* 0x0000001000107308 */ /* 0x002e700000001000 */
[----:B------:R-:W3:Y:S01]  /*0120*/  MUFU.RCP R10, R10 ;  /* 0x0000000a000a7308 */ /* 0x000ee20000001000 */
[----:B0-----:R-:W-:-:S07]  /*0130*/  VIADD R14, R5, 0xffffffe ;  /* 0x0ffffffe050e7836 */ /* 0x001fce0000000000 */
[----:B------:R0:W4:Y:S01]  /*0140*/  F2I.FTZ.U32.TRUNC.NTZ R15, R14 ;  /* 0x0000000e000f7305 */ /* 0x000122000021f000 */
[----:B-1----:R-:W-:-:S07]  /*0150*/  VIADD R12, R16, 0xffffffe ;  /* 0x0ffffffe100c7836 */ /* 0x002fce0000000000 */
[----:B------:R1:W5:Y:S01]  /*0160*/  F2I.FTZ.U32.TRUNC.NTZ R13, R12 ;  /* 0x0000000c000d7305 */ /* 0x000362000021f000 */
[----:B---3--:R-:W-:Y:S01]  /*0170*/  IADD3 R6, R10, 0xffffffe, RZ ;  /* 0x0ffffffe0a067810 */ /* 0x008fe20007ffe0ff */
[----:B0-----:R-:W-:Y:S02]  /*0180*/  IMAD.MOV.U32 R14, RZ, RZ, RZ ;  /* 0x000000ffff0e7224 */ /* 0x001fe400078e00ff */
[----:B----4-:R-:W-:-:S04]  /*0190*/  IMAD.MOV R5, RZ, RZ, -R15 ;  /* 0x000000ffff057224 */ /* 0x010fc800078e0a0f */
[----:B------:R-:W0:Y:S01]  /*01a0*/  F2I.FTZ.U32.TRUNC.NTZ R7, R6 ;  /* 0x0000000600077305 */ /* 0x000e22000021f000 */
[----:B-1----:R-:W-:Y:S02]  /*01b0*/  IMAD.MOV.U32 R12, RZ, RZ, RZ ;  /* 0x000000ffff0c7224 */ /* 0x002fe400078e00ff */
[----:B------:R-:W-:Y:S01]  /*01c0*/  IMAD R5, R5, R2, RZ ;  /* 0x0000000205057224 */ /* 0x000fe200078e02ff */
[----:B-----5:R-:W-:-:S03]  /*01d0*/  IADD3 R17, RZ, -R13, RZ ;  /* 0x8000000dff117210 */ /* 0x020fc60007ffe0ff */
[----:B------:R-:W-:-:S04]  /*01e0*/  IMAD.HI.U32 R14, R15, R5, R14 ;  /* 0x000000050f0e7227 */ /* 0x000fc800078e000e */
[----:B------:R-:W-:Y:S01]  /*01f0*/  IMAD R5, R17, R4, RZ ;  /* 0x0000000411057224 */ /* 0x000fe200078e02ff */
[----:B------:R-:W-:Y:S02]  /*0200*/  IABS R17, R3 ;  /* 0x0000000300117213 */ /* 0x000fe40000000000 */
[----:B0-----:R-:W-:Y:S01]  /*0210*/  IADD3 R6, RZ, -R7, RZ ;  /* 0x80000007ff067210 */ /* 0x001fe20007ffe0ff */
[----:B------:R-:W-:Y:S01]  /*0220*/  IMAD.HI.U32 R16, R13, R5, R12 ;  /* 0x000000050d107227 */ /* 0x000fe200078e000c */
[----:B------:R-:W-:Y:S02]  /*0230*/  IADD3 R13, R9, UR4, RZ ;  /* 0x00000004090d7c10 */ /* 0x000fe4000fffe0ff */
[----:B--2---:R-:W-:Y:S01]  /*0240*/  IADD3 R12, R11, UR4, RZ ;  /* 0x000000040b0c7c10 */ /* 0x004fe2000fffe0ff */
[----:B------:R-:W-:Y:S01]  /*0250*/  IMAD R15, R6, R3, RZ ;  /* 0x00000003060f7224 */ /* 0x000fe200078e02ff */
[----:B------:R-:W-:Y:S01]  /*0260*/  IABS R5, R11 ;  /* 0x0000000b00057213 */ /* 0x000fe20000000000 */
[----:B------:R-:W-:Y:S01]  /*0270*/  IMAD.MOV.U32 R6, RZ, RZ, RZ ;  /* 0x000000ffff067224 */ /* 0x000fe200078e00ff */
[----:B------:R-:W0:Y:S01]  /*0280*/  S2UR UR4, SR_CTAID.Z ;  /* 0x00000000000479c3 */ /* 0x000e220000002700 */
[----:B------:R-:W-:-:S04]  /*0290*/  IMAD.HI.U32 R10, R16, R17, RZ ;  /* 0x00000011100a7227 */ /* 0x000fc800078e00ff */
[----:B------:R-:W-:-:S04]  /*02a0*/  IMAD.HI.U32 R7, R7, R15, R6 ;  /* 0x0000000f07077227 */ /* 0x000fc800078e0006 */
[----:B------:R-:W-:-:S04]  /*02b0*/  IMAD.HI.U32 R6, R14, R13, RZ ;  /* 0x0000000d0e067227 */ /* 0x000fc800078e00ff */
[----:B------:R-:W-:Y:S01]  /*02c0*/  IMAD.MOV R18, RZ, RZ, -R10 ;  /* 0x000000ffff127224 */ /* 0x000fe200078e0a0a */
[----:B------:R-:W-:Y:S01]  /*02d0*/  IADD3 R6, -R6, RZ, RZ ;  /* 0x000000ff06067210 */ /* 0x000fe20007ffe1ff */
[----:B------:R-:W-:-:S04]  /*02e0*/  IMAD.HI.U32 R14, R16, R19, RZ ;  /* 0x00000013100e7227 */ /* 0x000fc800078e00ff */
[----:B------:R-:W-:Y:S01]  /*02f0*/  IMAD R17, R4, R18, R17 ;  /* 0x0000001204117224 */ /* 0x000fe200078e0211 */
[----:B------:R-:W-:Y:S01]  /*0300*/  IADD3 R18, -R14, RZ, RZ ;  /* 0x000000ff0e127210 */ /* 0x000fe20007ffe1ff */
[----:B------:R-:W-:-:S03]  /*0310*/  IMAD.HI.U32 R7, R7, R12, RZ ;  /* 0x0000000c07077227 */ /* 0x000fc600078e00ff */
[----:B------:R-:W-:Y:S01]  /*0320*/  ISETP.GT.U32.AND P2, PT, R4, R17, PT ;  /* 0x000000110400720c */ /* 0x000fe20003f44070 */
[----:B------:R-:W-:-:S04]  /*0330*/  IMAD.HI.U32 R15, R16, R5, RZ ;  /* 0x00000005100f7227 */ /* 0x000fc800078e00ff */
[----:B------:R-:W-:Y:S02]  /*0340*/  IMAD R13, R2, R6, R13 ;  /* 0x00000006020d7224 */ /* 0x000fe400078e020d */
[----:B------:R-:W-:Y:S02]  /*0350*/  IMAD.MOV R6, RZ, RZ, -R7 ;  /* 0x000000ffff067224 */ /* 0x000fe400078e0a07 */
[----:B------:R-:W-:Y:S01]  /*0360*/  IMAD.MOV R16, RZ, RZ, -R15 ;  /* 0x000000ffff107224 */ /* 0x000fe200078e0a0f */
[----:B------:R-:W-:Y:S01]  /*0370*/  ISETP.GE.U32.AND P0, PT, R13, R2, PT ;  /* 0x000000020d00720c */ /* 0x000fe20003f06070 */
[C---:B------:R-:W-:Y:S02]  /*0380*/  IMAD R7, R4.reuse, R18, R19 ;  /* 0x0000001204077224 */ /* 0x040fe400078e0213 */
[C---:B------:R-:W-:Y:S01]  /*0390*/  IMAD R5, R4.reuse, R16, R5 ;  /* 0x0000001004057224 */ /* 0x040fe200078e0205 */
[----:B------:R-:W-:Y:S01]  /*03a0*/  @!P2 IADD3 R17, R17, -R4, RZ ;  /* 0x800000041111a210 */ /* 0x000fe20007ffe0ff */
[----:B------:R-:W-:Y:S01]  /*03b0*/  IMAD R12, R3, R6, R12 ;  /* 0x00000006030c7224 */ /* 0x000fe200078e020c */
[----:B------:R-:W-:Y:S01]  /*03c0*/  ISETP.GT.U32.AND P5, PT, R4, R7, PT ;  /* 0x000000070400720c */ /* 0x000fe20003fa4070 */
[----:B------:R-:W-:Y:S01]  /*03d0*/  @!P2 VIADD R10, R10, 0x1 ;  /* 0x000000010a0aa836 */ /* 0x000fe20000000000 */
[----:B------:R-:W-:Y:S01]  /*03e0*/  ISETP.GT.U32.AND P6, PT, R4, R5, PT ;  /* 0x000000050400720c */ /* 0x000fe20003fc4070 */
[----:B------:R-:W0:Y:S01]  /*03f0*/  LDC R16, c[0x0][0x224] ;  /* 0x00008900ff107b82 */ /* 0x000e220000000800 */
[----:B------:R-:W-:-:S02]  /*0400*/  ISETP.GE.U32.AND P1, PT, R12, R3, PT ;  /* 0x000000030c00720c */ /* 0x000fc40003f26070 */
[----:B------:R-:W-:Y:S02]  /*0410*/  ISETP.GE.U32.AND P4, PT, R17, R4, PT ;  /* 0x000000041100720c */ /* 0x000fe40003f86070 */
[----:B------:R-:W-:Y:S02]  /*0420*/  @P0 IADD3 R13, R13, -R2, RZ ;  /* 0x800000020d0d0210 */ /* 0x000fe40007ffe0ff */
[----:B------:R-:W-:-:S03]  /*0430*/  LOP3.LUT R6, R3, R8, RZ, 0x3c, !PT ;  /* 0x0000000803067212 */ /* 0x000fc600078e3cff */
[--C-:B------:R-:W-:Y:S01]  /*0440*/  @!P5 IMAD.IADD R7, R7, 0x1, -R4.reuse ;  /* 0x000000010707d824 */ /* 0x100fe200078e0a04 */
[----:B------:R-:W-:Y:S01]  /*0450*/  ISETP.GE.AND P3, PT, R6, RZ, PT ;  /* 0x000000ff0600720c */ /* 0x000fe20003f66270 */
[----:B------:R-:W-:Y:S01]  /*0460*/  @!P6 IMAD.IADD R5, R5, 0x1, -R4 ;  /* 0x000000010505e824 */ /* 0x000fe200078e0a04 */
[----:B------:R-:W-:Y:S01]  /*0470*/  @!P6 IADD3 R15, R15, 0x1, RZ ;  /* 0x000000010f0fe810 */ /* 0x000fe20007ffe0ff */
[----:B------:R-:W-:Y:S01]  /*0480*/  @!P5 VIADD R14, R14, 0x1 ;  /* 0x000000010e0ed836 */ /* 0x000fe20000000000 */
[----:B------:R-:W-:Y:S02]  /*0490*/  @P1 IADD3 R12, R12, -R3, RZ ;  /* 0x800000030c0c1210 */ /* 0x000fe40007ffe0ff */
[-C--:B------:R-:W-:Y:S02]  /*04a0*/  ISETP.GE.U32.AND P1, PT, R7, R4.reuse, PT ;  /* 0x000000040700720c */ /* 0x080fe40003f26070 */
[----:B------:R-:W-:Y:S01]  /*04b0*/  ISETP.GE.U32.AND P0, PT, R5, R4, PT ;  /* 0x000000040500720c */ /* 0x000fe20003f06070 */
[----:B------:R-:W1:Y:S01]  /*04c0*/  LDC.64 R6, c[0x0][0x218] ;  /* 0x00008600ff067b82 */ /* 0x000e620000000a00 */
[----:B------:R-:W-:-:S02]  /*04d0*/  LOP3.LUT R5, R11, R8, RZ, 0x3c, !PT ;  /* 0x000000080b057212 */ /* 0x000fc400078e3cff */
[----:B------:R-:W-:Y:S02]  /*04e0*/  LOP3.LUT R4, R9, R8, RZ, 0x3c, !PT ;  /* 0x0000000809047212 */ /* 0x000fe400078e3cff */
[----:B------:R-:W-:Y:S02]  /*04f0*/  ISETP.GE.AND P2, PT, R5, RZ, PT ;  /* 0x000000ff0500720c */ /* 0x000fe40003f46270 */
[----:B------:R-:W-:Y:S02]  /*0500*/  ISETP.GE.AND P6, PT, R4, RZ, PT ;  /* 0x000000ff0400720c */ /* 0x000fe40003fc6270 */
[----:B------:R-:W-:Y:S01]  /*0510*/  @P4 IADD3 R10, R10, 0x1, RZ ;  /* 0x000000010a0a4810 */ /* 0x000fe20007ffe0ff */
[----:B------:R-:W2:Y:S01]  /*0520*/  LDC.64 R4, c[0x0][0x210] ;  /* 0x00008400ff047b82 */ /* 0x000ea20000000a00 */
[----:B------:R-:W-:Y:S01]  /*0530*/  @P1 IADD3 R14, R14, 0x1, RZ ;  /* 0x000000010e0e1810 */ /* 0x000fe20007ffe0ff */
[----:B------:R-:W-:Y:S01]  /*0540*/  @P0 VIADD R15, R15, 0x1 ;  /* 0x000000010f0f0836 */ /* 0x000fe20000000000 */
[----:B------:R-:W-:Y:S01]  /*0550*/  ISETP.GE.U32.AND P4, PT, R13, R2, PT ;  /* 0x000000020d00720c */ /* 0x000fe20003f86070 */
[----:B------:R-:W-:Y:S01]  /*0560*/  @!P3 IMAD.MOV R10, RZ, RZ, -R10 ;  /* 0x000000ffff0ab224 */ /* 0x000fe200078e0a0a */
[----:B------:R-:W-:Y:S01]  /*0570*/  ISETP.NE.U32.AND P0, PT, R2, RZ, PT ;  /* 0x000000ff0200720c */ /* 0x000fe20003f05070 */
[----:B------:R-:W-:Y:S01]  /*0580*/  IMAD.MOV.U32 R17, RZ, RZ, R14 ;  /* 0x000000ffff117224 */ /* 0x000fe200078e000e */
[----:B------:R-:W-:-:S02]  /*0590*/  ISETP.NE.AND P5, PT, R8, RZ, PT ;  /* 0x000000ff0800720c */ /* 0x000fc40003fa5270 */
[----:B------:R-:W-:Y:S01]  /*05a0*/  @!P2 IADD3 R15, -R15, RZ, RZ ;  /* 0x000000ff0f0fa210 */ /* 0x000fe20007ffe1ff */
[----:B------:R-:W-:Y:S01]  /*05b0*/  @!P6 IMAD.MOV R17, RZ, RZ, -R17 ;  /* 0x000000ffff11e224 */ /* 0x000fe200078e0a11 */
[----:B------:R-:W-:Y:S02]  /*05c0*/  LOP3.LUT R14, RZ, R8, RZ, 0x33, !PT ;  /* 0x00000008ff0e7212 */ /* 0x000fe400078e33ff */
[----:B------:R-:W-:Y:S02]  /*05d0*/  ISETP.GE.U32.AND P2, PT, R12, R3, PT ;  /* 0x000000030c00720c */ /* 0x000fe40003f46070 */
[----:B------:R-:W-:Y:S02]  /*05e0*/  ISETP.NE.U32.AND P1, PT, R3, RZ, PT ;  /* 0x000000ff0300720c */ /* 0x000fe40003f25070 */
[C---:B------:R-:W-:Y:S02]  /*05f0*/  SEL R19, R14.reuse, R15, !P5 ;  /* 0x0000000f0e137207 */ /* 0x040fe40006800000 */
[----:B------:R-:W-:-:S02]  /*0600*/  SEL R17, R14, R17, !P5 ;  /* 0x000000110e117207 */ /* 0x000fc40006800000 */
[----:B------:R-:W-:Y:S01]  /*0610*/  IADD3 R15, -R19, RZ, RZ ;  /* 0x000000ff130f7210 */ /* 0x000fe20007ffe1ff */
[----:B0-----:R-:W-:Y:S01]  /*0620*/  IMAD R16, R16, UR4, R19 ;  /* 0x0000000410107c24 */ /* 0x001fe2000f8e0213 */
[-C--:B------:R-:W-:Y:S01]  /*0630*/  @P4 IADD3 R13, R13, -R2.reuse, RZ ;  /* 0x800000020d0d4210 */ /* 0x080fe20007ffe0ff */
[----:B------:R-:W-:Y:S01]  /*0640*/  IMAD.MOV R18, RZ, RZ, -R17 ;  /* 0x000000ffff127224 */ /* 0x000fe200078e0a11 */
[----:B------:R-:W-:Y:S01]  /*0650*/  @!P0 LOP3.LUT R13, RZ, R2, RZ, 0x33, !PT ;  /* 0x00000002ff0d8212 */ /* 0x000fe200078e33ff */
[----:B------:R-:W-:Y:S01]  /*0660*/  IMAD R11, R8, R15, R11 ;  /* 0x0000000f080b7224 */ /* 0x000fe200078e020b */
[----:B------:R-:W-:Y:S01]  /*0670*/  SEL R10, R14, R10, !P5 ;  /* 0x0000000a0e0a7207 */ /* 0x000fe20006800000 */
[----:B------:R-:W-:Y:S01]  /*0680*/  IMAD R9, R8, R18, R9 ;  /* 0x0000001208097224 */ /* 0x000fe200078e0209 */
[-C--:B------:R-:W-:Y:S01]  /*0690*/  @P2 IADD3 R12, R12, -R3.reuse, RZ ;  /* 0x800000030c0c2210 */ /* 0x080fe20007ffe0ff */
[----:B------:R-:W-:Y:S01]  /*06a0*/  IMAD R2, R2, UR4, R13 ;  /* 0x0000000402027c24 */ /* 0x000fe2000f8e020d */
[----:B------:R-:W-:Y:S01]  /*06b0*/  @!P1 LOP3.LUT R12, RZ, R3, RZ, 0x33, !PT ;  /* 0x00000003ff0c9212 */ /* 0x000fe200078e33ff */
[----:B------:R-:W-:Y:S01]  /*06c0*/  IMAD R8, R9, R8, R11 ;  /* 0x0000000809087224 */ /* 0x000fe200078e020b */
[----:B------:R-:W-:Y:S01]  /*06d0*/  ULDC UR4, c[0x0][0x228] ;  /* 0x00008a0000047ab9 */ /* 0x000fe20000000800 */
[----:B------:R-:W-:-:S02]  /*06e0*/  IMAD R17, R10, R17, R16 ;  /* 0x000000110a117224 */ /* 0x000fc400078e0210 */
[----:B------:R-:W-:Y:S02]  /*06f0*/  IMAD R11, R2, R3, R12 ;  /* 0x00000003020b7224 */ /* 0x000fe400078e020c */
[----:B------:R-:W-:Y:S01]  /*0700*/  IMAD R17, R17, UR4, R8 ;  /* 0x0000000411117c24 */ /* 0x000fe2000f8e0208 */
[----:B-1----:R-:W-:-:S06]  /*0710*/  ULDC UR4, c[0x0][0x0] ;  /* 0x0000000000047ab9 */ /* 0x002fcc0000000800 */
.L_x_0:
[----:B0-----:R-:W-:-:S04]  /*0720*/  IMAD R3, R17, UR5, R0 ;  /* 0x0000000511037c24 */ /* 0x001fc8000f8e0200 */
[----:B------:R-:W-:-:S06]  /*0730*/  IMAD.WIDE R2, R3, 0x2, R6 ;  /* 0x0000000203027825 */ /* 0x000fcc00078e0206 */
[----:B------:R-:W3:Y:S01]  /*0740*/  LDG.E.U16 R3, desc[UR6][R2.64] ;  /* 0x0000000602037981 */ /* 0x000ee2000c1e1500 */
[----:B------:R-:W-:Y:S02]  /*0750*/  IMAD R9, R11, UR5, R0 ;  /* 0x000000050b097c24 */ /* 0x000fe4000f8e0200 */
[----:B------:R-:W-:Y:S02]  /*0760*/  VIADD R0, R0, UR4 ;  /* 0x0000000400007c36 */ /* 0x000fe40008000000 */
[----:B--2---:R-:W-:-:S03]  /*0770*/  IMAD.WIDE R8, R9, 0x2, R4 ;  /* 0x0000000209087825 */ /* 0x004fc600078e0204 */
[----:B------:R-:W-:Y:S02]  /*0780*/  ISETP.GE.AND P0, PT, R0, UR5, PT ;  /* 0x0000000500007c0c */ /* 0x000fe4000bf06270 */
[----:B---3--:R0:W-:Y:S11]  /*0790*/  STG.E.U16 desc[UR6][R8.64], R3 ;  /* 0x0000000308007986 */ /* 0x0081f6000c101506 */
[----:B------:R-:W-:Y:S05]  /*07a0*/  @!P0 BRA `(.L_x_0) ;  /* 0xfffffffc00dc8947 */ /* 0x000fea000383ffff */
[----:B------:R-:W-:Y:S05]  /*07b0*/  EXIT ;  /* 0x000000000000794d */ /* 0x000fea0003800000 */
.L_x_1:
[----:B------:R-:W-:-:S00]  /*07c0*/  BRA `(.L_x_1) ;  /* 0xfffffffc00fc7947 */ /* 0x000fc0000383ffff */
[----:B------:R-:W-:-:S00]  /*07d0*/  NOP ;  /* 0x0000000000007918 */ /* 0x000fc00000000000 */
        /* <DEDUP_REMOVED lines=10> */
.L_x_7:


//--------------------- .text._ZN17fastertransformer12reverse_rollIfEEvPT_PKS1_iiiiiiii --------------------------
	.section	.text._ZN17fastertransformer12reverse_rollIfEEvPT_PKS1_iiiiiiii,"ax",@progbits
	.align	128
        .global         _ZN17fastertransformer12reverse_rollIfEEvPT_PKS1_iiiiiiii
        .type           _ZN17fastertransformer12reverse_rollIfEEvPT_PKS1_iiiiiiii,@function
        .size           _ZN17fastertransformer12reverse_rollIfEEvPT_PKS1_iiiiiiii,(.L_x_8 - _ZN17fastertransformer12reverse_rollIfEEvPT_PKS1_iiiiiiii)
        .other          _ZN17fastertransformer12reverse_rollIfEEvPT_PKS1_iiiiiiii,@"STO_CUDA_ENTRY STV_DEFAULT"
_ZN17fastertransformer12reverse_rollIfEEvPT_PKS1_iiiiiiii:
.text._ZN17fastertransformer12reverse_rollIfEEvPT_PKS1_iiiiiiii:
[----:B------:R-:W-:Y:S01]  /*0000*/  LDC R1, c[0x0][0x28] ;  /* 0x00000a00ff017b82 */ /* 0x000fe20000000800 */
[----:B------:R-:W0:Y:S01]  /*0010*/  S2R R0, SR_TID.X ;  /* 0x0000000000007919 */ /* 0x000e220000002100 */
[----:B------:R-:W-:Y:S02]  /*0020*/  ULDC UR5, c[0x0][0x23c] ;  /* 0x00008f0000057ab9 */ /* 0x000fe40000000800 */
[----:B0-----:R-:W-:-:S13]  /*0030*/  ISETP.GE.AND P0, PT, R0, UR5, PT ;  /* 0x0000000500007c0c */ /* 0x001fda000bf06270 */
[----:B------:R-:W-:Y:S05]  /*0040*/  @P0 EXIT ;  /* 0x000000000000094d */ /* 0x000fea0003800000 */
[----:B------:R-:W0:Y:S01]  /*0050*/  LDC R9, c[0x0][0x22c] ;  /* 0x00008b00ff097b82 */ /* 0x000e220000000800 */
[----:B------:R-:W1:Y:S01]  /*0060*/  S2R R8, SR_CTAID.X ;  /* 0x0000000000087919 */ /* 0x000e620000002500 */
[----:B------:R-:W-:Y:S01]  /*0070*/  ULDC UR4, c[0x0][0x238] ;  /* 0x00008e0000047ab9 */ /* 0x000fe20000000800 */
[----:B------:R-:W-:Y:S01]  /*0080*/  ULDC.64 UR6, c[0x0][0x208] ;  /* 0x0000820000067ab9 */ /* 0x000fe20000000a00 */
[----:B------:R-:W2:Y:S04]  /*0090*/  S2R R10, SR_CTAID.Y ;  /* 0x00000000000a7919 */ /* 0x000ea80000002600 */
[----:B------:R-:W3:Y:S08]  /*00a0*/  LDC R6, c[0x0][0x234] ;  /* 0x00008d00ff067b82 */ /* 0x000ef00000000800 */
[----:B------:R-:W4:Y:S01]  /*00b0*/  LDC R7, c[0x0][0x230] ;  /* 0x00008c00ff077b82 */ /* 0x000f220000000800 */
[----:B0-----:R-:W-:-:S04]  /*00c0*/  IABS R11, R9 ;  /* 0x00000009000b7213 */ /* 0x001fc80000000000 */
[----:B------:R-:W0:Y:S01]  /*00d0*/  I2F.RP R2, R11 ;  /* 0x0000000b00027306 */ /* 0x000e220000209400 */
[----:B---3--:R-:W-:Y:S02]  /*00e0*/  IABS R17, R6 ;  /* 0x0000000600117213 */ /* 0x008fe40000000000 */
[----:B-1----:R-:W-:-:S05]  /*00f0*/  IABS R18, R8 ;  /* 0x0000000800127213 */ /* 0x002fca0000000000 */
[----:B------:R-:W1:Y:S01]  /*0100*/  I2F.U32.RP R13, R6 ;  /* 0x00000006000d7306 */ /* 0x000e620000209000 */
[----:B--2---:R-:W-:-:S07]  /*0110*/  IABS R16, R10 ;  /* 0x0000000a00107213 */ /* 0x004fce0000000000 */
[----:B0-----:R-:W0:Y:S08]  /*0120*/  MUFU.RCP R2, R2 ;  /* 0x0000000200027308 */ /* 0x001e300000001000 */
[----:B----4-:R-:W2:Y:S08]  /*0130*/  I2F.U32.RP R12, R7 ;  /* 0x00000007000c7306 */ /* 0x010eb00000209000 */
[----:B-1----:R-:W1:Y:S01]  /*0140*/  MUFU.RCP R13, R13 ;  /* 0x0000000d000d7308 */ /* 0x002e620000001000 */
[----:B0-----:R-:W-:-:S07]  /*0150*/  VIADD R4, R2, 0xffffffe ;  /* 0x0ffffffe02047836 */ /* 0x001fce0000000000 */
[----:B------:R0:W3:Y:S08]  /*0160*/  F2I.FTZ.U32.TRUNC.NTZ R5, R4 ;  /* 0x0000000400057305 */ /* 0x0000f0000021f000 */
[----:B--2---:R-:W2:Y:S01]  /*0170*/  MUFU.RCP R12, R12 ;  /* 0x0000000c000c7308 */ /* 0x004ea20000001000 */
[----:B0-----:R-:W-:Y:S01]  /*0180*/  HFMA2.MMA R4, -RZ, RZ, 0, 0 ;  /* 0x00000000ff047435 */ /* 0x001fe200000001ff */
[----:B-1----:R-:W-:Y:S01]  /*0190*/  IADD3 R3, R13, 0xffffffe, RZ ;  /* 0x0ffffffe0d037810 */ /* 0x002fe20007ffe0ff */
[----:B---3--:R-:W-:-:S05]  /*01a0*/  IMAD.MOV R2, RZ, RZ, -R5 ;  /* 0x000000ffff027224 */ /* 0x008fca00078e0a05 */
[----:B------:R-:W0:Y:S01]  /*01b0*/  F2I.FTZ.U32.TRUNC.NTZ R3, R3 ;  /* 0x0000000300037305 */ /* 0x000e22000021f000 */
[----:B------:R-:W-:-:S04]  /*01c0*/  IMAD R15, R2, R11, RZ ;  /* 0x0000000b020f7224 */ /* 0x000fc800078e02ff */
[----:B------:R-:W-:-:S04]  /*01d0*/  IMAD.HI.U32 R4, R5, R15, R4 ;  /* 0x0000000f05047227 */ /* 0x000fc800078e0004 */
[----:B--2---:R-:W-:Y:S02]  /*01e0*/  VIADD R2, R12, 0xffffffe ;  /* 0x0ffffffe0c027836 */ /* 0x004fe40000000000 */
[C---:B------:R-:W-:Y:S02]  /*01f0*/  IMAD.HI.U32 R13, R4.reuse, R18, RZ ;  /* 0x00000012040d7227 */ /* 0x040fe400078e00ff */
[----:B------:R-:W1:Y:S02]  /*0200*/  F2I.FTZ.U32.TRUNC.NTZ R5, R2 ;  /* 0x0000000200057305 */ /* 0x000e64000021f000 */
[----:B------:R-:W-:Y:S01]  /*0210*/  IMAD.HI.U32 R12, R4, R16, RZ ;  /* 0x00000010040c7227 */ /* 0x000fe200078e00ff */
[----:B------:R-:W-:-:S03]  /*0220*/  IADD3 R14, -R13, RZ, RZ ;  /* 0x000000ff0d0e7210 */ /* 0x000fc60007ffe1ff */
[----:B------:R-:W-:Y:S02]  /*0230*/  IMAD.MOV R15, RZ, RZ, -R12 ;  /* 0x000000ffff0f7224 */ /* 0x000fe400078e0a0c */
[----:B0-----:R-:W-:Y:S02]  /*0240*/  IMAD.MOV R19, RZ, RZ, -R3 ;  /* 0x000000ffff137224 */ /* 0x001fe400078e0a03 */
[C---:B------:R-:W-:Y:S02]  /*0250*/  IMAD R18, R11.reuse, R14, R18 ;  /* 0x0000000e0b127224 */ /* 0x040fe400078e0212 */
[----:B------:R-:W-:Y:S02]  /*0260*/  IMAD R16, R11, R15, R16 ;  /* 0x0000000f0b107224 */ /* 0x000fe400078e0210 */
[----:B------:R-:W-:Y:S01]  /*0270*/  IMAD R15, R19, R6, RZ ;  /* 0x00000006130f7224 */ /* 0x000fe200078e02ff */
[----:B-1----:R-:W-:Y:S01]  /*0280*/  IADD3 R14, RZ, -R5, RZ ;  /* 0x80000005ff0e7210 */ /* 0x002fe20007ffe0ff */
[----:B------:R-:W-:Y:S01]  /*0290*/  IMAD.MOV.U32 R2, RZ, RZ, RZ ;  /* 0x000000ffff027224 */ /* 0x000fe200078e00ff */
[----:B------:R-:W-:-:S02]  /*02a0*/  ISETP.GT.U32.AND P0, PT, R11, R16, PT ;  /* 0x000000100b00720c */ /* 0x000fc40003f04070 */
[----:B------:R-:W-:Y:S01]  /*02b0*/  ISETP.GT.U32.AND P5, PT, R11, R18, PT ;  /* 0x000000120b00720c */ /* 0x000fe20003fa4070 */
[----:B------:R-:W-:Y:S01]  /*02c0*/  IMAD.HI.U32 R20, R3, R15, R2 ;  /* 0x0000000f03147227 */ /* 0x000fe200078e0002 */
[----:B------:R-:W-:-:S03]  /*02d0*/  IADD3 R15, R8, UR4, RZ ;  /* 0x00000004080f7c10 */ /* 0x000fc6000fffe0ff */
[----:B------:R-:W-:Y:S02]  /*02e0*/  IMAD R3, R14, R7, RZ ;  /* 0x000000070e037224 */ /* 0x000fe400078e02ff */
[----:B------:R-:W-:Y:S01]  /*02f0*/  IMAD.HI.U32 R14, R4, R17, RZ ;  /* 0x00000011040e7227 */ /* 0x000fe200078e00ff */
[----:B------:R-:W-:-:S03]  /*0300*/  MOV R4, RZ ;  /* 0x000000ff00047202 */ /* 0x000fc60000000f00 */
[----:B------:R-:W-:Y:S01]  /*0310*/  @!P0 IADD3 R16, R16, -R11, RZ ;  /* 0x8000000b10108210 */ /* 0x000fe20007ffe0ff */
[----:B------:R-:W-:Y:S01]  /*0320*/  IMAD.HI.U32 R20, R20, R15, RZ ;  /* 0x0000000f14147227 */ /* 0x000fe200078e00ff */
[----:B------:R-:W-:Y:S02]  /*0330*/  IADD3 R2, -R14, RZ, RZ ;  /* 0x000000ff0e027210 */ /* 0x000fe40007ffe1ff */
[----:B------:R-:W-:Y:S01]  /*0340*/  ISETP.GE.U32.AND P1, PT, R16, R11, PT ;  /* 0x0000000b1000720c */ /* 0x000fe20003f26070 */
[----:B------:R-:W-:Y:S01]  /*0350*/  IMAD.HI.U32 R5, R5, R3, R4 ;  /* 0x0000000305057227 */ /* 0x000fe200078e0004 */
[-C--:B------:R-:W-:Y:S02]  /*0360*/  LOP3.LUT R3, R8, R9.reuse, RZ, 0x3c, !PT ;  /* 0x0000000908037212 */ /* 0x080fe400078e3cff */
[----:B------:R-:W-:Y:S01]  /*0370*/  @!P5 IADD3 R13, R13, 0x1, RZ ;  /* 0x000000010d0dd810 */ /* 0x000fe20007ffe0ff */
[----:B------:R-:W-:Y:S01]  /*0380*/  VIADD R4, R10, UR4 ;  /* 0x000000040a047c36 */ /* 0x000fe20008000000 */
[----:B------:R-:W-:Y:S01]  /*0390*/  ISETP.GE.AND P2, PT, R3, RZ, PT ;  /* 0x000000ff0300720c */ /* 0x000fe20003f46270 */
[----:B------:R-:W-:Y:S01]  /*03a0*/  IMAD R2, R11, R2, R17 ;  /* 0x000000020b027224 */ /* 0x000fe200078e0211 */
[----:B------:R-:W0:Y:S01]  /*03b0*/  S2UR UR4, SR_CTAID.Z ;  /* 0x00000000000479c3 */ /* 0x000e220000002700 */
[----:B------:R-:W-:Y:S01]  /*03c0*/  IMAD.HI.U32 R5, R5, R4, RZ ;  /* 0x0000000405057227 */ /* 0x000fe200078e00ff */
[----:B------:R-:W-:-:S02]  /*03d0*/  LOP3.LUT R3, R6, R9, RZ, 0x3c, !PT ;  /* 0x0000000906037212 */ /* 0x000fc400078e3cff */
[----:B------:R-:W-:Y:S01]  /*03e0*/  ISETP.GT.U32.AND P4, PT, R11, R2, PT ;  /* 0x000000020b00720c */ /* 0x000fe20003f84070 */
[----:B------:R-:W-:Y:S02]  /*03f0*/  @!P5 IMAD.IADD R18, R18, 0x1, -R11 ;  /* 0x000000011212d824 */ /* 0x000fe400078e0a0b */
[----:B------:R-:W-:Y:S02]  /*0400*/  IMAD.MOV R5, RZ, RZ, -R5 ;  /* 0x000000ffff057224 */ /* 0x000fe400078e0a05 */
[----:B------:R-:W-:Y:S01]  /*0410*/  IMAD.MOV R20, RZ, RZ, -R20 ;  /* 0x000000ffff147224 */ /* 0x000fe200078e0a14 */
[----:B------:R-:W-:Y:S01]  /*0420*/  ISETP.GE.U32.AND P3, PT, R18, R11, PT ;  /* 0x0000000b1200720c */ /* 0x000fe20003f66070 */
[----:B------:R-:W-:Y:S01]  /*0430*/  IMAD R16, R7, R5, R4 ;  /* 0x0000000507107224 */ /* 0x000fe200078e0204 */
[----:B------:R-:W-:Y:S01]  /*0440*/  LOP3.LUT R4, R10, R9, RZ, 0x3c, !PT ;  /* 0x000000090a047212 */ /* 0x000fe200078e3cff */
[----:B------:R-:W-:Y:S01]  /*0450*/  @!P0 VIADD R12, R12, 0x1 ;  /* 0x000000010c0c8836 */ /* 0x000fe20000000000 */
[----:B------:R-:W-:Y:S01]  /*0460*/  ISETP.GE.AND P0, PT, R3, RZ, PT ;  /* 0x000000ff0300720c */ /* 0x000fe20003f06270 */
[----:B------:R-:W-:Y:S01]  /*0470*/  IMAD R15, R6, R20, R15 ;  /* 0x00000014060f7224 */ /* 0x000fe200078e020f */
[----:B------:R-:W-:Y:S01]  /*0480*/  ISETP.GE.U32.AND P6, PT, R16, R7, PT ;  /* 0x000000071000720c */ /* 0x000fe20003fc6070 */
[----:B------:R-:W-:Y:S01]  /*0490*/  @!P4 VIADD R14, R14, 0x1 ;  /* 0x000000010e0ec836 */ /* 0x000fe20000000000 */
[----:B------:R-:W-:-:S02]  /*04a0*/  @!P4 IADD3 R2, R2, -R11, RZ ;  /* 0x8000000b0202c210 */ /* 0x000fc40007ffe0ff */
[----:B------:R-:W-:Y:S02]  /*04b0*/  @P1 IADD3 R12, R12, 0x1, RZ ;  /* 0x000000010c0c1810 */ /* 0x000fe40007ffe0ff */
[----:B------:R-:W-:Y:S01]  /*04c0*/  ISETP.GE.U32.AND P5, PT, R15, R6, PT ;  /* 0x000000060f00720c */ /* 0x000fe20003fa6070 */
[----:B------:R-:W-:Y:S01]  /*04d0*/  @P3 VIADD R13, R13, 0x1 ;  /* 0x000000010d0d3836 */ /* 0x000fe20000000000 */
[----:B------:R-:W-:Y:S02]  /*04e0*/  ISETP.GE.U32.AND P1, PT, R2, R11, PT ;  /* 0x0000000b0200720c */ /* 0x000fe40003f26070 */
[----:B------:R-:W-:Y:S01]  /*04f0*/  ISETP.GE.AND P3, PT, R4, RZ, PT ;  /* 0x000000ff0400720c */ /* 0x000fe20003f66270 */
[----:B------:R-:W0:Y:S01]  /*0500*/  LDC R11, c[0x0][0x224] ;  /* 0x00008900ff0b7b82 */ /* 0x000e220000000800 */
[----:B------:R-:W-:Y:S01]  /*0510*/  @!P2 IADD3 R13, -R13, RZ, RZ ;  /* 0x000000ff0d0da210 */ /* 0x000fe20007ffe1ff */
[----:B------:R-:W-:Y:S01]  /*0520*/  @P6 IMAD.IADD R16, R16, 0x1, -R7 ;  /* 0x0000000110106824 */ /* 0x000fe200078e0a07 */
[----:B------:R-:W-:-:S02]  /*0530*/  ISETP.NE.AND P6, PT, R9, RZ, PT ;  /* 0x000000ff0900720c */ /* 0x000fc40003fc5270 */
[----:B------:R-:W-:Y:S02]  /*0540*/  LOP3.LUT R18, RZ, R9, RZ, 0x33, !PT ;  /* 0x00000009ff127212 */ /* 0x000fe400078e33ff */
[----:B------:R-:W-:Y:S01]  /*0550*/  ISETP.GE.U32.AND P2, PT, R16, R7, PT ;  /* 0x000000071000720c */ /* 0x000fe20003f46070 */
[----:B------:R-:W1:Y:S01]  /*0560*/  LDC.64 R2, c[0x0][0x218] ;  /* 0x00008600ff027b82 */ /* 0x000e620000000a00 */
[-C--:B------:R-:W-:Y:S02]  /*0570*/  @P5 IADD3 R15, R15, -R6.reuse, RZ ;  /* 0x800000060f0f5210 */ /* 0x080fe40007ffe0ff */
[----:B------:R-:W-:Y:S01]  /*0580*/  @P1 IADD3 R14, R14, 0x1, RZ ;  /* 0x000000010e0e1810 */ /* 0x000fe20007ffe0ff */
[----:B------:R-:W-:Y:S01]  /*0590*/  @!P3 IMAD.MOV R12, RZ, RZ, -R12 ;  /* 0x000000ffff0cb224 */ /* 0x000fe200078e0a0c */
[----:B------:R-:W-:Y:S02]  /*05a0*/  ISETP.NE.U32.AND P1, PT, R7, RZ, PT ;  /* 0x000000ff0700720c */ /* 0x000fe40003f25070 */
[----:B------:R-:W-:Y:S01]  /*05b0*/  ISETP.GE.U32.AND P4, PT, R15, R6, PT ;  /* 0x000000060f00720c */ /* 0x000fe20003f86070 */
[----:B------:R-:W2:Y:S01]  /*05c0*/  LDC.64 R4, c[0x0][0x210] ;  /* 0x00008400ff047b82 */ /* 0x000ea20000000a00 */
[----:B------:R-:W-:Y:S01]  /*05d0*/  ISETP.NE.U32.AND P3, PT, R6, RZ, PT ;  /* 0x000000ff0600720c */ /* 0x000fe20003f65070 */
[----:B------:R-:W-:Y:S01]  /*05e0*/  @!P0 IMAD.MOV R14, RZ, RZ, -R14 ;  /* 0x000000ffff0e8224 */ /* 0x000fe200078e0a0e */
[----:B------:R-:W-:-:S02]  /*05f0*/  SEL R20, R18, R13, !P6 ;  /* 0x0000000d12147207 */ /* 0x000fc40007000000 */
[----:B------:R-:W-:Y:S02]  /*0600*/  SEL R12, R18, R12, !P6 ;  /* 0x0000000c120c7207 */ /* 0x000fe40007000000 */
[-C--:B------:R-:W-:Y:S01]  /*0610*/  @P2 IADD3 R16, R16, -R7.reuse, RZ ;  /* 0x8000000710102210 */ /* 0x080fe20007ffe0ff */
[--C-:B------:R-:W-:Y:S01]  /*0620*/  IMAD.MOV R13, RZ, RZ, -R20.reuse ;  /* 0x000000ffff0d7224 */ /* 0x100fe200078e0a14 */
[----:B------:R-:W-:Y:S01]  /*0630*/  IADD3 R17, -R12, RZ, RZ ;  /* 0x000000ff0c117210 */ /* 0x000fe20007ffe1ff */
[----:B0-----:R-:W-:Y:S01]  /*0640*/  IMAD R11, R11, UR4, R20 ;  /* 0x000000040b0b7c24 */ /* 0x001fe2000f8e0214 */
[----:B------:R-:W-:Y:S01]  /*0650*/  @!P1 LOP3.LUT R16, RZ, R7, RZ, 0x33, !PT ;  /* 0x00000007ff109212 */ /* 0x000fe200078e33ff */
[C---:B------:R-:W-:Y:S01]  /*0660*/  IMAD R8, R9.reuse, R13, R8 ;  /* 0x0000000d09087224 */ /* 0x040fe200078e0208 */
[----:B------:R-:W-:Y:S01]  /*0670*/  SEL R14, R18, R14, !P6 ;  /* 0x0000000e120e7207 */ /* 0x000fe20007000000 */
[----:B------:R-:W-:Y:S02]  /*0680*/  IMAD R10, R9, R17, R10 ;  /* 0x00000011090a7224 */ /* 0x000fe400078e020a */
[----:B------:R-:W-:Y:S01]  /*0690*/  @P4 IMAD.IADD R15, R15, 0x1, -R6 ;  /* 0x000000010f0f4824 */ /* 0x000fe200078e0a06 */
[----:B------:R-:W-:Y:S01]  /*06a0*/  @!P3 LOP3.LUT R15, RZ, R6, RZ, 0x33, !PT ;  /* 0x00000006ff0fb212 */ /* 0x000fe200078e33ff */
[----:B------:R-:W-:Y:S01]  /*06b0*/  IMAD R7, R7, UR4, R16 ;  /* 0x0000000407077c24 */ /* 0x000fe2000f8e0210 */
[----:B------:R-:W-:Y:S01]  /*06c0*/  ULDC UR4, c[0x0][0x228] ;  /* 0x00008a0000047ab9 */ /* 0x000fe20000000800 */
[----:B------:R-:W-:-:S02]  /*06d0*/  IMAD R9, R10, R9, R8 ;  /* 0x000000090a097224 */ /* 0x000fc400078e0208 */
[----:B------:R-:W-:Y:S02]  /*06e0*/  IMAD R12, R14, R12, R11 ;  /* 0x0000000c0e0c7224 */ /* 0x000fe400078e020b */
[----:B------:R-:W-:Y:S02]  /*06f0*/  IMAD R15, R7, R6, R15 ;  /* 0x00000006070f7224 */ /* 0x000fe400078e020f */
[----:B------:R-:W-:Y:S01]  /*0700*/  IMAD R11, R12, UR4, R9 ;  /* 0x000000040c0b7c24 */ /* 0x000fe2000f8e0209 */
[----:B-12---:R-:W-:-:S06]  /*0710*/  ULDC UR4, c[0x0][0x0] ;  /* 0x0000000000047ab9 */ /* 0x006fcc0000000800 */
.L_x_2:
[----:B0-----:R-:W-:-:S04]  /*0720*/  IMAD R7, R11, UR5, R0 ;  /* 0x000000050b077c24 */ /* 0x001fc8000f8e0200 */
[----:B------:R-:W-:-:S06]  /*0730*/  IMAD.WIDE R6, R7, 0x4, R2 ;  /* 0x0000000407067825 */ /* 0x000fcc00078e0202 */
[----:B------:R-:W2:Y:S01]  /*0740*/  LDG.E R7, desc[UR6][R6.64] ;  /* 0x0000000606077981 */ /* 0x000ea2000c1e1900 */
[----:B------:R-:W-:Y:S01]  /*0750*/  IMAD R9, R15, UR5, R0 ;  /* 0x000000050f097c24 */ /* 0x000fe2000f8e0200 */
[----:B------:R-:W-:-:S03]  /*0760*/  IADD3 R0, R0, UR4, RZ ;  /* 0x0000000400007c10 */ /* 0x000fc6000fffe0ff */
[----:B------:R-:W-:Y:S01]  /*0770*/  IMAD.WIDE R8, R9, 0x4, R4 ;  /* 0x0000000409087825 */ /* 0x000fe200078e0204 */
[----:B------:R-:W-:-:S04]  /*0780*/  ISETP.GE.AND P0, PT, R0, UR5, PT ;  /* 0x0000000500007c0c */ /* 0x000fc8000bf06270 */
[----:B--2---:R0:W-:Y:S09]  /*0790*/  STG.E desc[UR6][R8.64], R7 ;  /* 0x0000000708007986 */ /* 0x0041f2000c101906 */
[----:B------:R-:W-:Y:S05]  /*07a0*/  @!P0 BRA `(.L_x_2) ;  /* 0xfffffffc00dc8947 */ /* 0x000fea000383ffff */
[----:B------:R-:W-:Y:S05]  /*07b0*/  EXIT ;  /* 0x000000000000794d */ /* 0x000fea0003800000 */
.L_x_3:
        /* <DEDUP_REMOVED lines=12> */
.L_x_8:


//--------------------- .text._ZN17fastertransformer12reverse_rollI7__half2EEvPT_PKS2_iiiiiiii --------------------------
	.section	.text._ZN17fastertransformer12reverse_rollI7__half2EEvPT_PKS2_iiiiiiii,"ax",@progbits
	.align	128
        .global         _ZN17fastertransformer12reverse_rollI7__half2EEvPT_PKS2_iiiiiiii
        .type           _ZN17fastertransformer12reverse_rollI7__half2EEvPT_PKS2_iiiiiiii,@function
        .size           _ZN17fastertransformer12reverse_rollI7__half2EEvPT_PKS2_iiiiiiii,(.L_x_9 - _ZN17fastertransformer12reverse_rollI7__half2EEvPT_PKS2_iiiiiiii)
        .other          _ZN17fastertransformer12reverse_rollI7__half2EEvPT_PKS2_iiiiiiii,@"STO_CUDA_ENTRY STV_DEFAULT"
_ZN17fastertransformer12reverse_rollI7__half2EEvPT_PKS2_iiiiiiii:
.text._ZN17fastertransformer12reverse_rollI7__half2EEvPT_PKS2_iiiiiiii:
        /* <DEDUP_REMOVED lines=114> */
.L_x_4:
[----:B0-----:R-:W-:-:S04]  /*0720*/  IMAD R9, R17, UR5, R0 ;  /* 0x0000000511097c24 */ /* 0x001fc8000f8e0200 */
[----:B--2---:R-:W-:-:S06]  /*0730*/  IMAD.WIDE R8, R9, 0x4, R4 ;  /* 0x0000000409087825 */ /* 0x004fcc00078e0204 */
[----:B------:R-:W2:Y:S01]  /*0740*/  LDG.E R9, desc[UR6][R8.64] ;  /* 0x0000000608097981 */ /* 0x000ea2000c1e1900 */
[----:B------:R-:W-:Y:S02]  /*0750*/  IMAD R3, R11, UR5, R0 ;  /* 0x000000050b037c24 */ /* 0x000fe4000f8e0200 */
[----:B------:R-:W-:Y:S02]  /*0760*/  VIADD R0, R0, UR4 ;  /* 0x0000000400007c36 */ /* 0x000fe40008000000 */
[----:B------:R-:W-:-:S03]  /*0770*/  IMAD.WIDE R2, R3, 0x4, R6 ;  /* 0x0000000403027825 */ /* 0x000fc600078e0206 */
[----:B------:R-:W-:Y:S02]  /*0780*/  ISETP.GE.AND P0, PT, R0, UR5, PT ;  /* 0x0000000500007c0c */ /* 0x000fe4000bf06270 */
[----:B--2---:R0:W-:Y:S11]  /*0790*/  STG.E desc[UR6][R2.64], R9 ;  /* 0x0000000902007986 */ /* 0x0041f6000c101906 */
[----:B------:R-:W-:Y:S05]  /*07a0*/  @!P0 BRA `(.L_x_4) ;  /* 0xfffffffc00dc8947 */ /* 0x000fea000383ffff */
[----:B------:R-:W-:Y:S05]  /*07b0*/  EXIT ;  /* 0x000000000000794d */ /* 0x000fea0003800000 */
.L_x_5:
        /* <DEDUP_REMOVED lines=12> */
.L_x_9:


//--------------------- .text._ZN17fastertransformer18reverse_roll_col32EPaPKaiiiiiiii --------------------------
	.section	.text._ZN17fastertransformer18reverse_roll_col32EPaPKaiiiiiiii,"ax",@progbits
	.align	128
        .global         _ZN17fastertransformer18reverse_roll_col32EPaPKaiiiiiiii
        .type           _ZN17fastertransformer18reverse_roll_col32EPaPKaiiiiiiii,@function
        .size           _ZN17fastertransformer18reverse_roll_col32EPaPKaiiiiiiii,(.L_x_10 - _ZN17fastertransformer18reverse_roll_col32EPaPKaiiiiiiii)
        .other          _ZN17fastertransformer18reverse_roll_col32EPaPKaiiiiiiii,@"STO_CUDA_ENTRY STV_DEFAULT"
_ZN17fastertransformer18reverse_roll_col32EPaPKaiiiiiiii:
.text._ZN17fastertransformer18reverse_roll_col32EPaPKaiiiiiiii:
[----:B------:R-:W-:Y:S01]  /*0000*/  LDC R1, c[0x0][0x28] ;  /* 0x00000a00ff017b82 */ /* 0x000fe20000000800 */
[----:B------:R-:W0:Y:S07]  /*0010*/  S2R R10, SR_CTAID.Y ;  /* 0x00000000000a7919 */ /* 0x000e2e0000002600 */
[----:B------:R-:W1:Y:S01]  /*0020*/  LDC.64 R2, c[0x0][0x230] ;  /* 0x00008c00ff027b82 */ /* 0x000e620000000a00 */
[----:B------:R-:W0:Y:S01]  /*0030*/  S2R R5, SR_TID.Y ;  /* 0x0000000000057919 */ /* 0x000e220000002200 */
[----:B-1----:R-:W-:-:S02]  /*0040*/  IMAD R6, R3, R2, RZ ;  /* 0x0000000203067224 */ /* 0x002fc400078e02ff */
[----:B0-----:R-:W-:-:S05]  /*0050*/  IMAD R10, R10, 0x20, R5 ;  /* 0x000000200a0a7824 */ /* 0x001fca00078e0205 */
[----:B------:R-:W-:-:S13]  /*0060*/  ISETP.GE.AND P0, PT, R10, R6, PT ;  /* 0x000000060a00720c */ /* 0x000fda0003f06270 */
[----:B------:R-:W-:Y:S05]  /*0070*/  @P0 EXIT ;  /* 0x000000000000094d */ /* 0x000fea0003800000 */
[----:B------:R-:W-:Y:S01]  /*0080*/  IABS R4, R3 ;  /* 0x0000000300047213 */ /* 0x000fe20000000000 */
[----:B------:R-:W0:Y:S01]  /*0090*/  LDC R8, c[0x0][0x22c] ;  /* 0x00008b00ff087b82 */ /* 0x000e220000000800 */
[----:B------:R-:W-:Y:S01]  /*00a0*/  IABS R7, R10 ;  /* 0x0000000a00077213 */ /* 0x000fe20000000000 */
[----:B------:R-:W1:Y:S01]  /*00b0*/  S2R R17, SR_CTAID.X ;  /* 0x0000000000117919 */ /* 0x000e620000002500 */
[----:B------:R-:W2:Y:S01]  /*00c0*/  I2F.RP R0, R4 ;  /* 0x0000000400007306 */ /* 0x000ea20000209400 */
[----:B------:R-:W-:Y:S01]  /*00d0*/  ULDC UR5, c[0x0][0x228] ;  /* 0x00008a0000057ab9 */ /* 0x000fe20000000800 */
[----:B------:R-:W-:Y:S01]  /*00e0*/  ULDC.64 UR6, c[0x0][0x208] ;  /* 0x0000820000067ab9 */ /* 0x000fe20000000a00 */
[----:B------:R-:W1:Y:S02]  /*00f0*/  S2R R20, SR_TID.X ;  /* 0x0000000000147919 */ /* 0x000e640000002100 */
[----:B------:R-:W3:Y:S03]  /*0100*/  S2UR UR4, SR_CTAID.Z ;  /* 0x00000000000479c3 */ /* 0x000ee60000002700 */
[----:B--2---:R-:W2:Y:S01]  /*0110*/  MUFU.RCP R0, R0 ;  /* 0x0000000000007308 */ /* 0x004ea20000001000 */
[----:B0-----:R-:W-:-:S07]  /*0120*/  IABS R11, R8 ;  /* 0x00000008000b7213 */ /* 0x001fce0000000000 */
[----:B------:R-:W0:Y:S01]  /*0130*/  I2F.RP R9, R11 ;  /* 0x0000000b00097306 */ /* 0x000e220000209400 */
[----:B--2---:R-:W-:Y:S02]  /*0140*/  VIADD R12, R0, 0xffffffe ;  /* 0x0ffffffe000c7836 */ /* 0x004fe40000000000 */
[----:B-1----:R-:W-:-:S05]  /*0150*/  IMAD R20, R17, 0x8, R20 ;  /* 0x0000000811147824 */ /* 0x002fca00078e0214 */
[----:B------:R1:W2:Y:S01]  /*0160*/  F2I.FTZ.U32.TRUNC.NTZ R13, R12 ;  /* 0x0000000c000d7305 */ /* 0x0002a2000021f000 */
[----:B------:R-:W-:-:S07]  /*0170*/  IMAD.SHL.U32 R20, R20, 0x4, RZ ;  /* 0x0000000414147824 */ /* 0x000fce00078e00ff */
[----:B0-----:R-:W0:Y:S01]  /*0180*/  MUFU.RCP R9, R9 ;  /* 0x0000000900097308 */ /* 0x001e220000001000 */
[----:B-1----:R-:W-:Y:S01]  /*0190*/  IMAD.MOV.U32 R12, RZ, RZ, RZ ;  /* 0x000000ffff0c7224 */ /* 0x002fe200078e00ff */
[C---:B------:R-:W-:Y:S02]  /*01a0*/  LOP3.LUT R21, R20.reuse, 0xffffffe0, RZ, 0xc0, !PT ;  /* 0xffffffe014157812 */ /* 0x040fe400078ec0ff */
[----:B------:R-:W-:Y:S02]  /*01b0*/  LOP3.LUT R20, R20, 0x1c, RZ, 0xc0, !PT ;  /* 0x0000001c14147812 */ /* 0x000fe400078ec0ff */
[----:B--2---:R-:W-:-:S05]  /*01c0*/  IADD3 R5, RZ, -R13, RZ ;  /* 0x8000000dff057210 */ /* 0x004fca0007ffe0ff */
[----:B------:R-:W-:-:S04]  /*01d0*/  IMAD R5, R5, R4, RZ ;  /* 0x0000000405057224 */ /* 0x000fc800078e02ff */
[----:B------:R-:W-:-:S06]  /*01e0*/  IMAD.HI.U32 R5, R13, R5, R12 ;  /* 0x000000050d057227 */ /* 0x000fcc00078e000c */
[----:B------:R-:W-:-:S04]  /*01f0*/  IMAD.HI.U32 R0, R5, R7, RZ ;  /* 0x0000000705007227 */ /* 0x000fc800078e00ff */
[----:B------:R-:W-:-:S04]  /*0200*/  IMAD.MOV R12, RZ, RZ, -R0 ;  /* 0x000000ffff0c7224 */ /* 0x000fc800078e0a00 */
[----:B------:R-:W-:Y:S02]  /*0210*/  IMAD R7, R4, R12, R7 ;  /* 0x0000000c04077224 */ /* 0x000fe400078e0207 */
[----:B0-----:R-:W-:-:S03]  /*0220*/  VIADD R12, R9, 0xffffffe ;  /* 0x0ffffffe090c7836 */ /* 0x001fc60000000000 */
[----:B------:R-:W-:Y:S01]  /*0230*/  ISETP.GT.U32.AND P1, PT, R4, R7, PT ;  /* 0x000000070400720c */ /* 0x000fe20003f24070 */
[----:B------:R0:W1:Y:S02]  /*0240*/  F2I.FTZ.U32.TRUNC.NTZ R13, R12 ;  /* 0x0000000c000d7305 */ /* 0x000064000021f000 */
[----:B0-----:R-:W-:-:S10]  /*0250*/  IMAD.MOV.U32 R12, RZ, RZ, RZ ;  /* 0x000000ffff0c7224 */ /* 0x001fd400078e00ff */
[-C--:B------:R-:W-:Y:S01]  /*0260*/  @!P1 IADD3 R7, R7, -R4.reuse, RZ ;  /* 0x8000000407079210 */ /* 0x080fe20007ffe0ff */
[----:B------:R-:W-:Y:S02]  /*0270*/  @!P1 VIADD R0, R0, 0x1 ;  /* 0x0000000100009836 */ /* 0x000fe40000000000 */
[----:B-1----:R-:W-:Y:S01]  /*0280*/  IMAD.MOV R14, RZ, RZ, -R13 ;  /* 0x000000ffff0e7224 */ /* 0x002fe200078e0a0d */
[----:B------:R-:W-:Y:S02]  /*0290*/  ISETP.GE.U32.AND P0, PT, R7, R4, PT ;  /* 0x000000040700720c */ /* 0x000fe40003f06070 */
[----:B------:R-:W-:Y:S01]  /*02a0*/  LOP3.LUT R7, R10, R3, RZ, 0x3c, !PT ;  /* 0x000000030a077212 */ /* 0x000fe200078e3cff */
[----:B------:R-:W-:-:S03]  /*02b0*/  IMAD R15, R14, R11, RZ ;  /* 0x0000000b0e0f7224 */ /* 0x000fc600078e02ff */
[----:B------:R-:W-:Y:S01]  /*02c0*/  ISETP.GE.AND P2, PT, R7, RZ, PT ;  /* 0x000000ff0700720c */ /* 0x000fe20003f46270 */
[----:B------:R-:W-:-:S06]  /*02d0*/  IMAD.HI.U32 R15, R13, R15, R12 ;  /* 0x0000000f0d0f7227 */ /* 0x000fcc00078e000c */
[----:B------:R-:W-:Y:S02]  /*02e0*/  @P0 IADD3 R0, R0, 0x1, RZ ;  /* 0x0000000100000810 */ /* 0x000fe40007ffe0ff */
[----:B------:R-:W-:-:S03]  /*02f0*/  ISETP.NE.AND P0, PT, R3, RZ, PT ;  /* 0x000000ff0300720c */ /* 0x000fc60003f05270 */
[----:B------:R-:W-:Y:S01]  /*0300*/  IMAD.MOV.U32 R7, RZ, RZ, R0 ;  /* 0x000000ffff077224 */ /* 0x000fe200078e0000 */
[----:B------:R-:W-:-:S04]  /*0310*/  LOP3.LUT R0, RZ, R3, RZ, 0x33, !PT ;  /* 0x00000003ff007212 */ /* 0x000fc800078e33ff */
[----:B------:R-:W-:-:S04]  /*0320*/  @!P2 IADD3 R7, -R7, RZ, RZ ;  /* 0x000000ff0707a210 */ /* 0x000fc80007ffe1ff */
[----:B------:R-:W-:-:S04]  /*0330*/  SEL R7, R0, R7, !P0 ;  /* 0x0000000700077207 */ /* 0x000fc80004000000 */
[----:B------:R-:W-:Y:S01]  /*0340*/  IABS R14, R7 ;  /* 0x00000007000e7213 */ /* 0x000fe20000000000 */
[----:B------:R-:W-:-:S04]  /*0350*/  IMAD.MOV R9, RZ, RZ, -R7 ;  /* 0x000000ffff097224 */ /* 0x000fc800078e0a07 */
[----:B------:R-:W-:Y:S01]  /*0360*/  IMAD R9, R3, R9, R10 ;  /* 0x0000000903097224 */ /* 0x000fe200078e020a */
[----:B------:R-:W-:-:S04]  /*0370*/  MOV R10, R14 ;  /* 0x0000000e000a7202 */ /* 0x000fc80000000f00 */
[----:B------:R-:W-:Y:S01]  /*0380*/  IABS R18, R9 ;  /* 0x0000000900127213 */ /* 0x000fe20000000000 */
[----:B------:R-:W-:-:S04]  /*0390*/  IMAD.HI.U32 R13, R15, R10, RZ ;  /* 0x0000000a0f0d7227 */ /* 0x000fc800078e00ff */
[----:B------:R-:W-:Y:S02]  /*03a0*/  IMAD.MOV R12, RZ, RZ, -R13 ;  /* 0x000000ffff0c7224 */ /* 0x000fe400078e0a0d */
[----:B------:R-:W-:-:S04]  /*03b0*/  IMAD.HI.U32 R14, R15, R18, RZ ;  /* 0x000000120f0e7227 */ /* 0x000fc800078e00ff */
[----:B------:R-:W-:Y:S02]  /*03c0*/  IMAD R10, R11, R12, R10 ;  /* 0x0000000c0b0a7224 */ /* 0x000fe400078e020a */
[----:B------:R-:W-:-:S03]  /*03d0*/  IMAD.HI.U32 R12, R15, R4, RZ ;  /* 0x000000040f0c7227 */ /* 0x000fc600078e00ff */
[----:B------:R-:W-:Y:S01]  /*03e0*/  ISETP.GT.U32.AND P4, PT, R11, R10, PT ;  /* 0x0000000a0b00720c */ /* 0x000fe20003f84070 */
[----:B------:R-:W-:Y:S01]  /*03f0*/  IMAD.MOV R15, RZ, RZ, -R14 ;  /* 0x000000ffff0f7224 */ /* 0x000fe200078e0a0e */
[----:B------:R-:W-:-:S03]  /*0400*/  IADD3 R16, -R12, RZ, RZ ;  /* 0x000000ff0c107210 */ /* 0x000fc60007ffe1ff */
[----:B------:R-:W-:Y:S01]  /*0410*/  IMAD R18, R11, R15, R18 ;  /* 0x0000000f0b127224 */ /* 0x000fe200078e0212 */
[----:B------:R-:W-:Y:S01]  /*0420*/  LOP3.LUT R15, R9, R8, RZ, 0x3c, !PT ;  /* 0x00000008090f7212 */ /* 0x000fe200078e3cff */
[----:B------:R-:W-:-:S03]  /*0430*/  IMAD R16, R11, R16, R4 ;  /* 0x000000100b107224 */ /* 0x000fc600078e0204 */
[C---:B------:R-:W-:Y:S02]  /*0440*/  ISETP.GT.U32.AND P2, PT, R11.reuse, R18, PT ;  /* 0x000000120b00720c */ /* 0x040fe40003f44070 */
[----:B------:R-:W-:Y:S01]  /*0450*/  ISETP.GT.U32.AND P1, PT, R11, R16, PT ;  /* 0x000000100b00720c */ /* 0x000fe20003f24070 */
[----:B------:R-:W-:Y:S02]  /*0460*/  @!P4 IMAD.IADD R10, R10, 0x1, -R11 ;  /* 0x000000010a0ac824 */ /* 0x000fe400078e0a0b */
[----:B------:R-:W-:-:S03]  /*0470*/  @!P4 VIADD R13, R13, 0x1 ;  /* 0x000000010d0dc836 */ /* 0x000fc60000000000 */
[----:B------:R-:W-:Y:S02]  /*0480*/  ISETP.GE.U32.AND P6, PT, R10, R11, PT ;  /* 0x0000000b0a00720c */ /* 0x000fe40003fc6070 */
[----:B------:R-:W-:-:S03]  /*0490*/  LOP3.LUT R10, R7, R8, RZ, 0x3c, !PT ;  /* 0x00000008070a7212 */ /* 0x000fc600078e3cff */
[----:B------:R-:W-:Y:S01]  /*04a0*/  @!P2 IMAD.IADD R18, R18, 0x1, -R11 ;  /* 0x000000011212a824 */ /* 0x000fe200078e0a0b */
[----:B------:R-:W-:Y:S02]  /*04b0*/  @!P2 IADD3 R14, R14, 0x1, RZ ;  /* 0x000000010e0ea810 */ /* 0x000fe40007ffe0ff */
[-C--:B------:R-:W-:Y:S02]  /*04c0*/  @!P1 IADD3 R16, R16, -R11.reuse, RZ ;  /* 0x8000000b10109210 */ /* 0x080fe40007ffe0ff */
[-C--:B------:R-:W-:Y:S02]  /*04d0*/  ISETP.GE.U32.AND P3, PT, R18, R11.reuse, PT ;  /* 0x0000000b1200720c */ /* 0x080fe40003f66070 */
[----:B------:R-:W-:Y:S01]  /*04e0*/  ISETP.GE.U32.AND P4, PT, R16, R11, PT ;  /* 0x0000000b1000720c */ /* 0x000fe20003f86070 */
[----:B------:R-:W-:Y:S01]  /*04f0*/  @P6 VIADD R13, R13, 0x1 ;  /* 0x000000010d0d6836 */ /* 0x000fe20000000000 */
[----:B------:R-:W-:Y:S02]  /*0500*/  ISETP.GE.AND P6, PT, R15, RZ, PT ;  /* 0x000000ff0f00720c */ /* 0x000fe40003fc6270 */
[----:B------:R-:W-:-:S02]  /*0510*/  ISETP.GE.AND P5, PT, R10, RZ, PT ;  /* 0x000000ff0a00720c */ /* 0x000fc40003fa6270 */
[-C--:B------:R-:W-:Y:S01]  /*0520*/  LOP3.LUT R15, R3, R8.reuse, RZ, 0x3c, !PT ;  /* 0x00000008030f7212 */ /* 0x080fe200078e3cff */
[----:B------:R-:W3:Y:S01]  /*0530*/  LDC.64 R10, c[0x0][0x220] ;  /* 0x00008800ff0a7b82 */ /* 0x000ee20000000a00 */
[----:B------:R-:W-:Y:S02]  /*0540*/  @!P1 IADD3 R12, R12, 0x1, RZ ;  /* 0x000000010c0c9810 */ /* 0x000fe40007ffe0ff */
[----:B------:R-:W-:Y:S01]  /*0550*/  ISETP.NE.AND P2, PT, R8, RZ, PT ;  /* 0x000000ff0800720c */ /* 0x000fe20003f45270 */
[----:B------:R-:W-:Y:S01]  /*0560*/  @P3 VIADD R14, R14, 0x1 ;  /* 0x000000010e0e3836 */ /* 0x000fe20000000000 */
[----:B------:R-:W-:Y:S02]  /*0570*/  ISETP.GE.AND P3, PT, R15, RZ, PT ;  /* 0x000000ff0f00720c */ /* 0x000fe40003f66270 */
[----:B------:R-:W-:Y:S01]  /*0580*/  LOP3.LUT R16, RZ, R8, RZ, 0x33, !PT ;  /* 0x00000008ff107212 */ /* 0x000fe200078e33ff */
[----:B------:R-:W-:Y:S01]  /*0590*/  IMAD.MOV.U32 R15, RZ, RZ, R14 ;  /* 0x000000ffff0f7224 */ /* 0x000fe200078e000e */
[----:B------:R-:W-:Y:S01]  /*05a0*/  @P4 IADD3 R12, R12, 0x1, RZ ;  /* 0x000000010c0c4810 */ /* 0x000fe20007ffe0ff */
[----:B------:R-:W-:-:S02]  /*05b0*/  @!P5 IMAD.MOV R13, RZ, RZ, -R13 ;  /* 0x000000ffff0dd224 */ /* 0x000fc400078e0a0d */
[----:B------:R-:W-:-:S03]  /*05c0*/  @!P6 IMAD.MOV R15, RZ, RZ, -R15 ;  /* 0x000000ffff0fe224 */ /* 0x000fc600078e0a0f */
[C---:B------:R-:W-:Y:S02]  /*05d0*/  SEL R14, R16.reuse, R13, !P2 ;  /* 0x0000000d100e7207 */ /* 0x040fe40005000000 */
[----:B------:R-:W-:Y:S01]  /*05e0*/  SEL R18, R16, R15, !P2 ;  /* 0x0000000f10127207 */ /* 0x000fe20005000000 */
[----:B------:R-:W-:Y:S01]  /*05f0*/  IMAD.MOV.U32 R15, RZ, RZ, R12 ;  /* 0x000000ffff0f7224 */ /* 0x000fe200078e000c */
[----:B------:R-:W-:Y:S01]  /*0600*/  IADD3 R17, -R14, RZ, RZ ;  /* 0x000000ff0e117210 */ /* 0x000fe20007ffe1ff */
[----:B------:R-:W0:Y:S02]  /*0610*/  LDC.64 R12, c[0x0][0x218] ;  /* 0x00008600ff0c7b82 */ /* 0x000e240000000a00 */
[--C-:B------:R-:W-:Y:S01]  /*0620*/  IMAD.MOV R19, RZ, RZ, -R18.reuse ;  /* 0x000000ffff137224 */ /* 0x100fe200078e0a12 */
[----:B------:R-:W-:Y:S01]  /*0630*/  @!P3 IADD3 R15, -R15, RZ, RZ ;  /* 0x000000ff0f0fb210 */ /* 0x000fe20007ffe1ff */
[C---:B------:R-:W-:Y:S02]  /*0640*/  IMAD R17, R8.reuse, R17, R7 ;  /* 0x0000001108117224 */ /* 0x040fe400078e0207 */
[----:B------:R-:W-:Y:S01]  /*0650*/  IMAD R19, R8, R19, R9 ;  /* 0x0000001308137224 */ /* 0x000fe200078e0209 */
[----:B------:R-:W-:Y:S01]  /*0660*/  SEL R15, R16, R15, !P2 ;  /* 0x0000000f100f7207 */ /* 0x000fe20005000000 */
[----:B---3--:R-:W-:-:S02]  /*0670*/  IMAD R11, R11, UR4, R18 ;  /* 0x000000040b0b7c24 */ /* 0x008fc4000f8e0212 */
[----:B------:R-:W-:Y:S02]  /*0680*/  IMAD R17, R17, R8, R19 ;  /* 0x0000000811117224 */ /* 0x000fe400078e0213 */
[----:B------:R-:W-:Y:S02]  /*0690*/  IMAD R21, R21, R10, RZ ;  /* 0x0000000a15157224 */ /* 0x000fe400078e02ff */
[----:B------:R-:W-:Y:S02]  /*06a0*/  IMAD R14, R14, R15, R11 ;  /* 0x0000000f0e0e7224 */ /* 0x000fe400078e020b */
[----:B------:R-:W-:Y:S02]  /*06b0*/  IMAD R6, R6, R21, R20 ;  /* 0x0000001506067224 */ /* 0x000fe400078e0214 */
[----:B------:R-:W-:Y:S01]  /*06c0*/  IMAD R17, R14, UR5, R17 ;  /* 0x000000050e117c24 */ /* 0x000fe2000f8e0211 */
[----:B------:R-:W-:-:S03]  /*06d0*/  ULDC UR5, c[0x0][0x238] ;  /* 0x00008e0000057ab9 */ /* 0x000fc60000000800 */
[----:B------:R-:W-:-:S05]  /*06e0*/  IMAD R17, R17, 0x20, R6 ;  /* 0x0000002011117824 */ /* 0x000fca00078e0206 */
[----:B------:R-:W-:-:S05]  /*06f0*/  SHF.R.S32.HI R15, RZ, 0x2, R17 ;  /* 0x00000002ff0f7819 */ /* 0x000fca0000011411 */
[----:B0-----:R-:W-:-:S05]  /*0700*/  IMAD.WIDE R14, R15, 0x4, R12 ;  /* 0x000000040f0e7825 */ /* 0x001fca00078e020c */
[----:B------:R0:W2:Y:S01]  /*0710*/  LDG.E R8, desc[UR6][R14.64] ;  /* 0x000000060e087981 */ /* 0x0000a2000c1e1900 */
[----:B------:R-:W-:Y:S02]  /*0720*/  IABS R12, R2 ;  /* 0x00000002000c7213 */ /* 0x000fe40000000000 */
[----:B------:R-:W-:Y:S02]  /*0730*/  IADD3 R7, R7, UR5, RZ ;  /* 0x0000000507077c10 */ /* 0x000fe4000fffe0ff */
[----:B------:R-:W1:Y:S01]  /*0740*/  I2F.RP R13, R12 ;  /* 0x0000000c000d7306 */ /* 0x000e620000209400 */
[----:B------:R-:W-:-:S04]  /*0750*/  IADD3 R9, R9, UR5, RZ ;  /* 0x0000000509097c10 */ /* 0x000fc8000fffe0ff */
[----:B0-----:R-:W-:Y:S02]  /*0760*/  IABS R14, R9 ;  /* 0x00000009000e7213 */ /* 0x001fe40000000000 */
[----:B------:R-:W-:Y:S01]  /*0770*/  ISETP.GE.AND P5, PT, R9, RZ, PT ;  /* 0x000000ff0900720c */ /* 0x000fe20003fa6270 */
[----:B-1----:R-:W0:Y:S02]  /*0780*/  MUFU.RCP R13, R13 ;  /* 0x0000000d000d7308 */ /* 0x002e240000001000 */
[----:B0-----:R-:W-:Y:S02]  /*0790*/  IADD3 R10, R13, 0xffffffe, RZ ;  /* 0x0ffffffe0d0a7810 */ /* 0x001fe40007ffe0ff */
[----:B------:R-:W-:-:S04]  /*07a0*/  IABS R13, R7 ;  /* 0x00000007000d7213 */ /* 0x000fc80000000000 */
[----:B------:R0:W1:Y:S02]  /*07b0*/  F2I.FTZ.U32.TRUNC.NTZ R11, R10 ;  /* 0x0000000a000b7305 */ /* 0x000064000021f000 */
[----:B0-----:R-:W-:Y:S02]  /*07c0*/  IMAD.MOV.U32 R10, RZ, RZ, RZ ;  /* 0x000000ffff0a7224 */ /* 0x001fe400078e00ff */
[----:B-1----:R-:W-:-:S04]  /*07d0*/  IMAD.MOV R17, RZ, RZ, -R11 ;  /* 0x000000ffff117224 */ /* 0x002fc800078e0a0b */
[----:B------:R-:W-:-:S04]  /*07e0*/  IMAD R15, R17, R12, RZ ;  /* 0x0000000c110f7224 */ /* 0x000fc800078e02ff */
[----:B------:R-:W-:-:S04]  /*07f0*/  IMAD.HI.U32 R11, R11, R15, R10 ;  /* 0x0000000f0b0b7227 */ /* 0x000fc800078e000a */
[----:B------:R-:W-:-:S04]  /*0800*/  IMAD.HI.U32 R10, R5, R14, RZ ;  /* 0x0000000e050a7227 */ /* 0x000fc800078e00ff */
[----:B------:R-:W-:-:S04]  /*0810*/  IMAD.HI.U32 R11, R11, R13, RZ ;  /* 0x0000000d0b0b7227 */ /* 0x000fc800078e00ff */
[----:B------:R-:W-:-:S04]  /*0820*/  IMAD.MOV R11, RZ, RZ, -R11 ;  /* 0x000000ffff0b7224 */ /* 0x000fc800078e0a0b */
[----:B------:R-:W-:Y:S01]  /*0830*/  IMAD R5, R12, R11, R13 ;  /* 0x0000000b0c057224 */ /* 0x000fe200078e020d */
[----:B------:R-:W-:-:S04]  /*0840*/  IADD3 R11, -R10, RZ, RZ ;  /* 0x000000ff0a0b7210 */ /* 0x000fc80007ffe1ff */
[----:B------:R-:W-:Y:S01]  /*0850*/  ISETP.GT.U32.AND P1, PT, R12, R5, PT ;  /* 0x000000050c00720c */ /* 0x000fe20003f24070 */
[----:B------:R-:W-:-:S05]  /*0860*/  IMAD R11, R4, R11, R14 ;  /* 0x0000000b040b7224 */ /* 0x000fca00078e020e */
[----:B------:R-:W-:-:S07]  /*0870*/  ISETP.GT.U32.AND P3, PT, R4, R11, PT ;  /* 0x0000000b0400720c */ /* 0x000fce0003f64070 */
[----:B------:R-:W-:Y:S01]  /*0880*/  @!P1 IMAD.IADD R5, R5, 0x1, -R12 ;  /* 0x0000000105059824 */ /* 0x000fe200078e0a0c */
[----:B------:R-:W-:-:S04]  /*0890*/  ISETP.NE.AND P1, PT, R2, RZ, PT ;  /* 0x000000ff0200720c */ /* 0x000fc80003f25270 */
[----:B------:R-:W-:Y:S02]  /*08a0*/  ISETP.GT.U32.AND P2, PT, R12, R5, PT ;  /* 0x000000050c00720c */ /* 0x000fe40003f44070 */
[----:B------:R-:W-:Y:S02]  /*08b0*/  @!P3 IADD3 R11, R11, -R4, RZ ;  /* 0x800000040b0bb210 */ /* 0x000fe40007ffe0ff */
[----:B------:R-:W-:Y:S02]  /*08c0*/  ISETP.GE.AND P3, PT, R7, RZ, PT ;  /* 0x000000ff0700720c */ /* 0x000fe40003f66270 */
[----:B------:R-:W-:-:S07]  /*08d0*/  ISETP.GT.U32.AND P4, PT, R4, R11, PT ;  /* 0x0000000b0400720c */ /* 0x000fce0003f84070 */
[----:B------:R-:W-:-:S05]  /*08e0*/  @!P2 IMAD.IADD R5, R5, 0x1, -R12 ;  /* 0x000000010505a824 */ /* 0x000fca00078e0a0c */
[----:B------:R-:W-:Y:S01]  /*08f0*/  MOV R7, R5 ;  /* 0x0000000500077202 */ /* 0x000fe20000000f00 */
[----:B------:R-:W-:Y:S02]  /*0900*/  @!P4 IMAD.IADD R11, R11, 0x1, -R4 ;  /* 0x000000010b0bc824 */ /* 0x000fe400078e0a04 */
[----:B------:R-:W0:Y:S01]  /*0910*/  LDC.64 R4, c[0x0][0x210] ;  /* 0x00008400ff047b82 */ /* 0x000e220000000a00 */
[----:B------:R-:W-:Y:S01]  /*0920*/  @!P3 IADD3 R7, -R7, RZ, RZ ;  /* 0x000000ff0707b210 */ /* 0x000fe20007ffe1ff */
[----:B------:R-:W-:Y:S01]  /*0930*/  @!P5 IMAD.MOV R11, RZ, RZ, -R11 ;  /* 0x000000ffff0bd224 */ /* 0x000fe200078e0a0b */
[----:B------:R-:W-:-:S04]  /*0940*/  @!P1 LOP3.LUT R7, RZ, R2, RZ, 0x33, !PT ;  /* 0x00000002ff079212 */ /* 0x000fc800078e33ff */
[----:B------:R-:W-:Y:S01]  /*0950*/  SEL R0, R0, R11, !P0 ;  /* 0x0000000b00007207 */ /* 0x000fe20004000000 */
[----:B------:R-:W-:-:S04]  /*0960*/  IMAD R2, R2, UR4, R7 ;  /* 0x0000000402027c24 */ /* 0x000fc8000f8e0207 */
[----:B------:R-:W-:-:S05]  /*0970*/  IMAD R3, R2, R3, R0 ;  /* 0x0000000302037224 */ /* 0x000fca00078e0200 */
[----:B------:R-:W-:-:S04]  /*0980*/  LEA R3, R3, R6, 0x5 ;  /* 0x0000000603037211 */ /* 0x000fc800078e28ff */
[----:B------:R-:W-:-:S05]  /*0990*/  SHF.R.S32.HI R3, RZ, 0x2, R3 ;  /* 0x00000002ff037819 */ /* 0x000fca0000011403 */
[----:B0-----:R-:W-:-:S05]  /*09a0*/  IMAD.WIDE R2, R3, 0x4, R4 ;  /* 0x0000000403027825 */ /* 0x001fca00078e0204 */
[----:B--2---:R-:W-:Y:S01]  /*09b0*/  STG.E desc[UR6][R2.64], R8 ;  /* 0x0000000802007986 */ /* 0x004fe2000c101906 */
[----:B------:R-:W-:Y:S05]  /*09c0*/  EXIT ;  /* 0x000000000000794d */ /* 0x000fea0003800000 */
.L_x_6:
        /* <DEDUP_REMOVED lines=11> */
.L_x_10:


//--------------------- .nv.global.init           --------------------------
	.section	.nv.global.init,"aw",@progbits
	.align	4
.nv.global.init:
	.type		mrg32k3aM1SubSeq,@object
	.size		mrg32k3aM1SubSeq,(mrg32k3aM2SubSeq - mrg32k3aM1SubSeq)
mrg32k3aM1SubSeq:
        /*0000*/ 	.byte	0x0b, 0xcc, 0xee, 0x04, 0x73, 0x29, 0x8b, 0x6f, 0xf6, 0x53, 0x03, 0xf6, 0x23, 0xf6, 0xea, 0xda
        /* <DEDUP_REMOVED lines=125> */
	.type		mrg32k3aM2SubSeq,@object
	.size		mrg32k3aM2SubSeq,(mrg32k3aM1 - mrg32k3aM2SubSeq)
mrg32k3aM2SubSeq:
        /* <DEDUP_REMOVED lines=126> */
	.type		mrg32k3aM1,@object
	.size		mrg32k3aM1,(mrg32k3aM1Seq - mrg32k3aM1)
mrg32k3aM1:
        /* <DEDUP_REMOVED lines=144> */
	.type		mrg32k3aM1Seq,@object
	.size		mrg32k3aM1Seq,(mrg32k3aM2 - mrg32k3aM1Seq)
mrg32k3aM1Seq:
        /* <DEDUP_REMOVED lines=144> */
	.type		mrg32k3aM2,@object
	.size		mrg32k3aM2,(mrg32k3aM2Seq - mrg32k3aM2)
mrg32k3aM2:
        /* <DEDUP_REMOVED lines=144> */
	.type		mrg32k3aM2Seq,@object
	.size		mrg32k3aM2Seq,(precalc_xorwow_matrix - mrg32k3aM2Seq)
mrg32k3aM2Seq:
        /* <DEDUP_REMOVED lines=144> */
	.type		precalc_xorwow_matrix,@object
	.size		precalc_xorwow_matrix,(precalc_xorwow_offset_matrix - precalc_xorwow_matrix)
precalc_xorwow_matrix:
        /* <DEDUP_REMOVED lines=6400> */
	.type		precalc_xorwow_offset_matrix,@object
	.size		precalc_xorwow_offset_matrix,(.L_1 - precalc_xorwow_offset_matrix)
precalc_xorwow_offset_matrix:
        /* <DEDUP_REMOVED lines=6400> */
.L_1:


//--------------------- .nv.shared.reserved.0     --------------------------
	.section	.nv.shared.reserved.0,"aw",@nobits
	.weak		__nv_reservedSMEM_offset_0_alias
	.size		__nv_reservedSMEM_offset_0_alias, 0, 0
	.other		__nv_reservedSMEM_offset_0_alias,@"STO_CUDA_RESERVED_SHARED STV_DEFAULT"
__nv_reservedSMEM_offset_0_alias:
	.zero		0


//--------------------- .nv.global                --------------------------
	.section	.nv.global,"aw",@nobits
.nv.global:
	.type		_ZN54_INTERNAL_7a36a051_23_reverse_roll_kernels_cu_6eecb27d4cuda3std6ranges3__45__cpo9iter_moveE,@object
	.size		_ZN54_INTERNAL_7a36a051_23_reverse_roll_kernels_cu_6eecb27d4cuda3std6ranges3__45__cpo9iter_moveE,(_ZN54_INTERNAL_7a36a051_23_reverse_roll_kernels_cu_6eecb27d4cuda3std3__456_GLOBAL__N__7a36a051_23_reverse_roll_kernels_cu_6eecb27d6ignoreE - _ZN54_INTERNAL_7a36a051_23_reverse_roll_kernels_cu_6eecb27d4cuda3std6ranges3__45__cpo9iter_moveE)
_ZN54_INTERNAL_7a36a051_23_reverse_roll_kernels_cu_6eecb27d4cuda3std6ranges3__45__cpo9iter_moveE:
	.zero		1
	.type		_ZN54_INTERNAL_7a36a051_23_reverse_roll_kernels_cu_6eecb27d4cuda3std3__456_GLOBAL__N__7a36a051_23_reverse_roll_kernels_cu_6eecb27d6ignoreE,@object
	.size		_ZN54_INTERNAL_7a36a051_23_reverse_roll_kernels_cu_6eecb27d4cuda3std3__456_GLOBAL__N__7a36a051_23_reverse_roll_kernels_cu_6eecb27d6ignoreE,(_ZN54_INTERNAL_7a36a051_23_reverse_roll_kernels_cu_6eecb27d4cuda3std3__45__cpo4cendE - _ZN54_INTERNAL_7a36a051_23_reverse_roll_kernels_cu_6eecb27d4cuda3std3__456_GLOBAL__N__7a36a051_23_reverse_roll_kernels_cu_6eecb27d6ignoreE)
_ZN54_INTERNAL_7a36a051_23_reverse_roll_kernels_cu_6eecb27d4cuda3std3__456_GLOBAL__N__7a36a051_23_reverse_roll_kernels_cu_6eecb27d6ignoreE:
	.zero		1
	.type		_ZN54_INTERNAL_7a36a051_23_reverse_roll_kernels_cu_6eecb27d4cuda3std3__45__cpo4cendE,@object
	.size		_ZN54_INTERNAL_7a36a051_23_reverse_roll_kernels_cu_6eecb27d4cuda3std3__45__cpo4cendE,(_ZN54_INTERNAL_7a36a051_23_reverse_roll_kernels_cu_6eecb27d4cuda3std3__45__cpo3endE - _ZN54_INTERNAL_7a36a051_23_reverse_roll_kernels_cu_6eecb27d4cuda3std3__45__cpo4cendE)
_ZN54_INTERNAL_7a36a051_23_reverse_roll_kernels_cu_6eecb27d4cuda3std3__45__cpo4cendE:
	.zero		1
	.type		_ZN54_INTERNAL_7a36a051_23_reverse_roll_kernels_cu_6eecb27d4cuda3std3__45__cpo3endE,@object
	.size		_ZN54_INTERNAL_7a36a051_23_reverse_roll_kernels_cu_6eecb27d4cuda3std3__45__cpo3endE,(_ZN54_INTERNAL_7a36a051_23_reverse_roll_kernels_cu_6eecb27d4cuda3std3__48in_placeE - _ZN54_INTERNAL_7a36a051_23_reverse_roll_kernels_cu_6eecb27d4cuda3std3__45__cpo3endE)
_ZN54_INTERNAL_7a36a051_23_reverse_roll_kernels_cu_6eecb27d4cuda3std3__45__cpo3endE:
	.zero		1
	.type		_ZN54_INTERNAL_7a36a051_23_reverse_roll_kernels_cu_6eecb27d4cuda3std3__48in_placeE,@object
	.size		_ZN54_INTERNAL_7a36a051_23_reverse_roll_kernels_cu_6eecb27d4cuda3std3__48in_placeE,(_ZN54_INTERNAL_7a36a051_23_reverse_roll_kernels_cu_6eecb27d4cuda3std6ranges3__45__cpo7advanceE - _ZN54_INTERNAL_7a36a051_23_reverse_roll_kernels_cu_6eecb27d4cuda3std3__48in_placeE)
_ZN54_INTERNAL_7a36a051_23_reverse_roll_kernels_cu_6eecb27d4cuda3std3__48in_placeE:
	.zero		1
	.type		_ZN54_INTERNAL_7a36a051_23_reverse_roll_kernels_cu_6eecb27d4cuda3std6ranges3__45__cpo7advanceE,@object
	.size		_ZN54_INTERNAL_7a36a051_23_reverse_roll_kernels_cu_6eecb27d4cuda3std6ranges3__45__cpo7advanceE,(_ZN54_INTERNAL_7a36a051_23_reverse_roll_kernels_cu_6eecb27d4cuda3std3__45__cpo5beginE - _ZN54_INTERNAL_7a36a051_23_reverse_roll_kernels_cu_6eecb27d4cuda3std6ranges3__45__cpo7advanceE)
_ZN54_INTERNAL_7a36a051_23_reverse_roll_kernels_cu_6eecb27d4cuda3std6ranges3__45__cpo7advanceE:
	.zero		1
	.type		_ZN54_INTERNAL_7a36a051_23_reverse_roll_kernels_cu_6eecb27d4cuda3std3__45__cpo5beginE,@object
	.size		_ZN54_INTERNAL_7a36a051_23_reverse_roll_kernels_cu_6eecb27d4cuda3std3__45__cpo5beginE,(_ZN54_INTERNAL_7a36a051_23_reverse_roll_kernels_cu_6eecb27d4cuda3std3__419piecewise_constructE - _ZN54_INTERNAL_7a36a051_23_reverse_roll_kernels_cu_6eecb27d4cuda3std3__45__cpo5beginE)
_ZN54_INTERNAL_7a36a051_23_reverse_roll_kernels_cu_6eecb27d4cuda3std3__45__cpo5beginE:
	.zero		1
	.type		_ZN54_INTERNAL_7a36a051_23_reverse_roll_kernels_cu_6eecb27d4cuda3std3__419piecewise_constructE,@object
	.size		_ZN54_INTERNAL_7a36a051_23_reverse_roll_kernels_cu_6eecb27d4cuda3std3__419piecewise_constructE,(_ZN54_INTERNAL_7a36a051_23_reverse_roll_kernels_cu_6eecb27d4cuda3std3__45__cpo6cbeginE - _ZN54_INTERNAL_7a36a051_23_reverse_roll_kernels_cu_6eecb27d4cuda3std3__419piecewise_constructE)
_ZN54_INTERNAL_7a36a051_23_reverse_roll_kernels_cu_6eecb27d4cuda3std3__419piecewise_constructE:
	.zero		1
	.type		_ZN54_INTERNAL_7a36a051_23_reverse_roll_kernels_cu_6eecb27d4cuda3std3__45__cpo6cbeginE,@object
	.size		_ZN54_INTERNAL_7a36a051_23_reverse_roll_kernels_cu_6eecb27d4cuda3std3__45__cpo6cbeginE,(_ZN54_INTERNAL_7a36a051_23_reverse_roll_kernels_cu_6eecb27d4cuda3std6ranges3__45__cpo4swapE - _ZN54_INTERNAL_7a36a051_23_reverse_roll_kernels_cu_6eecb27d4cuda3std3__45__cpo6cbeginE)
_ZN54_INTERNAL_7a36a051_23_reverse_roll_kernels_cu_6eecb27d4cuda3std3__45__cpo6cbeginE:
	.zero		1
	.type		_ZN54_INTERNAL_7a36a051_23_reverse_roll_kernels_cu_6eecb27d4cuda3std6ranges3__45__cpo4swapE,@object
	.size		_ZN54_INTERNAL_7a36a051_23_reverse_roll_kernels_cu_6eecb27d4cuda3std6ranges3__45__cpo4swapE,(.L_16 - _ZN54_INTERNAL_7a36a051_23_reverse_roll_kernels_cu_6eecb27d4cuda3std6ranges3__45__cpo4swapE)
_ZN54_INTERNAL_7a36a051_23_reverse_roll_kernels_cu_6eecb27d4cuda3std6ranges3__45__cpo4swapE:
	.zero		1
.L_16:


//--------------------- .nv.constant0._ZN17fastertransformer12reverse_rollI6__halfEEvPT_PKS2_iiiiiiii --------------------------
	.section	.nv.constant0._ZN17fastertransformer12reverse_rollI6__halfEEvPT_PKS2_iiiiiiii,"a",@progbits
	.sectionflags	@""
	.align	4
.nv.constant0._ZN17fastertransformer12reverse_rollI6__halfEEvPT_PKS2_iiiiiiii:
	.zero		576


//--------------------- .nv.constant0._ZN17fastertransformer12reverse_rollIfEEvPT_PKS1_iiiiiiii --------------------------
	.section	.nv.constant0._ZN17fastertransformer12reverse_rollIfEEvPT_PKS1_iiiiiiii,"a",@progbits
	.sectionflags	@""
	.align	4
.nv.constant0._ZN17fastertransformer12reverse_rollIfEEvPT_PKS1_iiiiiiii:
	.zero		576


//--------------------- .nv.constant0._ZN17fastertransformer12reverse_rollI7__half2EEvPT_PKS2_iiiiiiii --------------------------
	.section	.nv.constant0._ZN17fastertransformer12reverse_rollI7__half2EEvPT_PKS2_iiiiiiii,"a",@progbits
	.sectionflags	@""
	.align	4
.nv.constant0._ZN17fastertransformer12reverse_rollI7__half2EEvPT_PKS2_iiiiiiii:
	.zero		576


//--------------------- .nv.constant0._ZN17fastertransformer18reverse_roll_col32EPaPKaiiiiiiii --------------------------
	.section	.nv.constant0._ZN17fastertransformer18reverse_roll_col32EPaPKaiiiiiiii,"a",@progbits
	.sectionflags	@""
	.align	4
.nv.constant0._ZN17fastertransformer18reverse_roll_col32EPaPKaiiiiiiii:
	.zero		576


//--------------------- SYMBOLS --------------------------

	.type		.nv.reservedSmem.offset0,@object
	.size		.nv.reservedSmem.offset0,0x4
